	.target	sm_100a

	.elftype	@"ET_EXEC"


//--------------------- .note.nv.tkinfo           --------------------------
	.section	.note.nv.tkinfo,"",@"SHT_NOTE"
	.sectionflags	@"SHF_NOTE_NV_TKINFO"
	.tkinfo
        /*0018*/ 	.word	0x00000002
        /*0030*/ 	.string	""
        /*0030*/ 	.string	"ptxas"
        /*0030*/ 	.string	"Cuda compilation tools, release 13.0, V13.0.88"
        /*0030*/ 	.string	"Build cuda_13.0.r13.0/compiler.36424714_0"
        /*0030*/ 	.string	"-arch sm_100a -m 64 "



//--------------------- .note.nv.cuinfo           --------------------------
	.section	.note.nv.cuinfo,"",@"SHT_NOTE"
	.sectionflags	@"SHF_NOTE_NV_CUINFO"
        /*0018*/ 	.short	0x0002
        /*001a*/ 	.short	0x0064
        /*001c*/ 	.short	0x0082
	.zero		2


//--------------------- .nv.info                  --------------------------
	.section	.nv.info,"",@"SHT_CUDA_INFO"
	.align	4


	//----- nvinfo : EIATTR_REGCOUNT
	.align		4
        /*0000*/ 	.byte	0x04, 0x2f
        /*0002*/ 	.short	(.L_19 - .L_18)
	.align		4
.L_18:
        /*0004*/ 	.word	index@(_ZN7cutlass13device_kernelINS_4gemm6kernel13GemmUniversalIN4cute5tupleIJiiiiEEENS1_10collective13CollectiveMmaINS1_35MainloopSm100TmaUmmaWarpSpecializedILi4ELi2ELi4ENS5_IJNS4_1CILi2EEESB_NSA_ILi1EEEEEEEENS5_IJNSA_ILi128EEENSA_ILi64EEESG_EEENS_12float_e5m2_tENS5_IJlSC_lEEESI_SJ_NS4_8TiledMMAINS4_8MMA_AtomIJNS4_10MMA_TraitsINS4_25SM100_MMA_F8F6F4_2x1SM_SSEJSI_SI_fSF_SG_NS4_17integral_constantINS4_4UMMA5MajorELSQ_0EEESR_NSO_INSP_7ScaleInELSS_0EEEST_EEEEEENS4_6LayoutINS5_IJSC_SC_SC_EEENS5_IJNSA_ILi0EEESY_SY_EEEEENS5_IJNS4_10UnderscoreES11_S11_EEEEENS4_28SM100_TMA_2SM_LOAD_MULTICASTENS4_14ComposedLayoutINS4_7SwizzleILi2ELi4ELi3EEENS4_18smem_ptr_flag_bitsILi8EEENSW_INS5_IJNSA_ILi8EEESG_EEENS5_IJSG_SC_EEEEEEEvNS4_8identityENS4_18SM100_TMA_2SM_LOADES1E_vS1F_EENS_8epilogue10collective18CollectiveEpilogueINS1I_23Sm100TmaWarpSpecializedILi1ELi1ELi32ELb0ELb0EEEJNS5_IJSG_SG_SG_EEENS5_IJNSW_ISG_SC_EES1O_EEESI_SJ_SI_SJ_NS1I_6fusion15FusionCallbacksIS1M_NS1Q_17LinearCombinationISI_fSI_fLNS_15FloatRoundStyleE2EEES1N_S1P_JEEENS4_5SM1004TMEM4LOAD26SM100_TMEM_LOAD_32dp32b32xENS4_13SM90_TMA_LOADES1E_NS4_39AutoVectorizingCopyWithAssumedAlignmentILi128EEENS4_14SM90_TMA_STOREES1E_S22_S22_EEEvvEEEEvNT_6ParamsE)
        /*0008*/ 	.word	0x0000005a


	//----- nvinfo : EIATTR_FRAME_SIZE
	.align		4
.L_19:
        /*000c*/ 	.byte	0x04, 0x11
        /*000e*/ 	.short	(.L_21 - .L_20)
	.align		4
.L_20:
        /*0010*/ 	.word	index@($__internal_2_$__cuda_sm10x_tcgen05_guardrail_trap_unallocated_columns_being_dealloced)
        /*0014*/ 	.word	0x00000000


	//----- nvinfo : EIATTR_FRAME_SIZE
	.align		4
.L_21:
        /*0018*/ 	.byte	0x04, 0x11
        /*001a*/ 	.short	(.L_23 - .L_22)
	.align		4
.L_22:
        /*001c*/ 	.word	index@($__internal_1_$__cuda_sm10x_tcgen05_guardrail_trap_phase_invalid_during_alloc)
        /*0020*/ 	.word	0x00000000


	//----- nvinfo : EIATTR_FRAME_SIZE
	.align		4
.L_23:
        /*0024*/ 	.byte	0x04, 0x11
        /*0026*/ 	.short	(.L_25 - .L_24)
	.align		4
.L_24:
        /*0028*/ 	.word	index@($__internal_0_$__cuda_sm10x_tcgen05_guardrail_trap_col_being_dealloced_not_returned_by_alloc)
        /*002c*/ 	.word	0x00000000


	//----- nvinfo : EIATTR_FRAME_SIZE
	.align		4
.L_25:
        /*0030*/ 	.byte	0x04, 0x11
        /*0032*/ 	.short	(.L_27 - .L_26)
	.align		4
.L_26:
        /*0034*/ 	.word	index@(_ZN7cutlass13device_kernelINS_4gemm6kernel13GemmUniversalIN4cute5tupleIJiiiiEEENS1_10collective13CollectiveMmaINS1_35MainloopSm100TmaUmmaWarpSpecializedILi4ELi2ELi4ENS5_IJNS4_1CILi2EEESB_NSA_ILi1EEEEEEEENS5_IJNSA_ILi128EEENSA_ILi64EEESG_EEENS_12float_e5m2_tENS5_IJlSC_lEEESI_SJ_NS4_8TiledMMAINS4_8MMA_AtomIJNS4_10MMA_TraitsINS4_25SM100_MMA_F8F6F4_2x1SM_SSEJSI_SI_fSF_SG_NS4_17integral_constantINS4_4UMMA5MajorELSQ_0EEESR_NSO_INSP_7ScaleInELSS_0EEEST_EEEEEENS4_6LayoutINS5_IJSC_SC_SC_EEENS5_IJNSA_ILi0EEESY_SY_EEEEENS5_IJNS4_10UnderscoreES11_S11_EEEEENS4_28SM100_TMA_2SM_LOAD_MULTICASTENS4_14ComposedLayoutINS4_7SwizzleILi2ELi4ELi3EEENS4_18smem_ptr_flag_bitsILi8EEENSW_INS5_IJNSA_ILi8EEESG_EEENS5_IJSG_SC_EEEEEEEvNS4_8identityENS4_18SM100_TMA_2SM_LOADES1E_vS1F_EENS_8epilogue10collective18CollectiveEpilogueINS1I_23Sm100TmaWarpSpecializedILi1ELi1ELi32ELb0ELb0EEEJNS5_IJSG_SG_SG_EEENS5_IJNSW_ISG_SC_EES1O_EEESI_SJ_SI_SJ_NS1I_6fusion15FusionCallbacksIS1M_NS1Q_17LinearCombinationISI_fSI_fLNS_15FloatRoundStyleE2EEES1N_S1P_JEEENS4_5SM1004TMEM4LOAD26SM100_TMEM_LOAD_32dp32b32xENS4_13SM90_TMA_LOADES1E_NS4_39AutoVectorizingCopyWithAssumedAlignmentILi128EEENS4_14SM90_TMA_STOREES1E_S22_S22_EEEvvEEEEvNT_6ParamsE)
        /*0038*/ 	.word	0x00000000


	//----- nvinfo : EIATTR_MIN_STACK_SIZE
	.align		4
.L_27:
        /*003c*/ 	.byte	0x04, 0x12
        /*003e*/ 	.short	(.L_29 - .L_28)
	.align		4
.L_28:
        /*0040*/ 	.word	index@(_ZN7cutlass13device_kernelINS_4gemm6kernel13GemmUniversalIN4cute5tupleIJiiiiEEENS1_10collective13CollectiveMmaINS1_35MainloopSm100TmaUmmaWarpSpecializedILi4ELi2ELi4ENS5_IJNS4_1CILi2EEESB_NSA_ILi1EEEEEEEENS5_IJNSA_ILi128EEENSA_ILi64EEESG_EEENS_12float_e5m2_tENS5_IJlSC_lEEESI_SJ_NS4_8TiledMMAINS4_8MMA_AtomIJNS4_10MMA_TraitsINS4_25SM100_MMA_F8F6F4_2x1SM_SSEJSI_SI_fSF_SG_NS4_17integral_constantINS4_4UMMA5MajorELSQ_0EEESR_NSO_INSP_7ScaleInELSS_0EEEST_EEEEEENS4_6LayoutINS5_IJSC_SC_SC_EEENS5_IJNSA_ILi0EEESY_SY_EEEEENS5_IJNS4_10UnderscoreES11_S11_EEEEENS4_28SM100_TMA_2SM_LOAD_MULTICASTENS4_14ComposedLayoutINS4_7SwizzleILi2ELi4ELi3EEENS4_18smem_ptr_flag_bitsILi8EEENSW_INS5_IJNSA_ILi8EEESG_EEENS5_IJSG_SC_EEEEEEEvNS4_8identityENS4_18SM100_TMA_2SM_LOADES1E_vS1F_EENS_8epilogue10collective18CollectiveEpilogueINS1I_23Sm100TmaWarpSpecializedILi1ELi1ELi32ELb0ELb0EEEJNS5_IJSG_SG_SG_EEENS5_IJNSW_ISG_SC_EES1O_EEESI_SJ_SI_SJ_NS1I_6fusion15FusionCallbacksIS1M_NS1Q_17LinearCombinationISI_fSI_fLNS_15FloatRoundStyleE2EEES1N_S1P_JEEENS4_5SM1004TMEM4LOAD26SM100_TMEM_LOAD_32dp32b32xENS4_13SM90_TMA_LOADES1E_NS4_39AutoVectorizingCopyWithAssumedAlignmentILi128EEENS4_14SM90_TMA_STOREES1E_S22_S22_EEEvvEEEEvNT_6ParamsE)
        /*0044*/ 	.word	0x00000000
.L_29:


//--------------------- .nv.compat                --------------------------
	.section	.nv.compat,"",@"SHT_CUDA_COMPAT_INFO"
	.align	4
        /*0000*/ 	.byte	0x02, 0x09, 0x01, 0x00, 0x02, 0x02, 0x02, 0x00, 0x02, 0x05, 0x05, 0x00, 0x03, 0x07, 0x01, 0x01
        /*0010*/ 	.byte	0x02, 0x03, 0x01, 0x00, 0x02, 0x06, 0x01, 0x00, 0x04, 0x0b, 0x08, 0x00, 0x09, 0x00, 0x00, 0x00
        /*0020*/ 	.byte	0x00, 0x00, 0x00, 0x00


//--------------------- .nv.info._ZN7cutlass13device_kernelINS_4gemm6kernel13GemmUniversalIN4cute5tupleIJiiiiEEENS1_10collective13CollectiveMmaINS1_35MainloopSm100TmaUmmaWarpSpecializedILi4ELi2ELi4ENS5_IJNS4_1CILi2EEESB_NSA_ILi1EEEEEEEENS5_IJNSA_ILi128EEENSA_ILi64EEESG_EEENS_12float_e5m2_tENS5_IJlSC_lEEESI_SJ_NS4_8TiledMMAINS4_8MMA_AtomIJNS4_10MMA_TraitsINS4_25SM100_MMA_F8F6F4_2x1SM_SSEJSI_SI_fSF_SG_NS4_17integral_constantINS4_4UMMA5MajorELSQ_0EEESR_NSO_INSP_7ScaleInELSS_0EEEST_EEEEEENS4_6LayoutINS5_IJSC_SC_SC_EEENS5_IJNSA_ILi0EEESY_SY_EEEEENS5_IJNS4_10UnderscoreES11_S11_EEEEENS4_28SM100_TMA_2SM_LOAD_MULTICASTENS4_14ComposedLayoutINS4_7SwizzleILi2ELi4ELi3EEENS4_18smem_ptr_flag_bitsILi8EEENSW_INS5_IJNSA_ILi8EEESG_EEENS5_IJSG_SC_EEEEEEEvNS4_8identityENS4_18SM100_TMA_2SM_LOADES1E_vS1F_EENS_8epilogue10collective18CollectiveEpilogueINS1I_23Sm100TmaWarpSpecializedILi1ELi1ELi32ELb0ELb0EEEJNS5_IJSG_SG_SG_EEENS5_IJNSW_ISG_SC_EES1O_EEESI_SJ_SI_SJ_NS1I_6fusion15FusionCallbacksIS1M_NS1Q_17LinearCombinationISI_fSI_fLNS_15FloatRoundStyleE2EEES1N_S1P_JEEENS4_5SM1004TMEM4LOAD26SM100_TMEM_LOAD_32dp32b32xENS4_13SM90_TMA_LOADES1E_NS4_39AutoVectorizingCopyWithAssumedAlignmentILi128EEENS4_14SM90_TMA_STOREES1E_S22_S22_EEEvvEEEEvNT_6ParamsE --------------------------
	.section	.nv.info._ZN7cutlass13device_kernelINS_4gemm6kernel13GemmUniversalIN4cute5tupleIJiiiiEEENS1_10collective13CollectiveMmaINS1_35MainloopSm100TmaUmmaWarpSpecializedILi4ELi2ELi4ENS5_IJNS4_1CILi2EEESB_NSA_ILi1EEEEEEEENS5_IJNSA_ILi128EEENSA_ILi64EEESG_EEENS_12float_e5m2_tENS5_IJlSC_lEEESI_SJ_NS4_8TiledMMAINS4_8MMA_AtomIJNS4_10MMA_TraitsINS4_25SM100_MMA_F8F6F4_2x1SM_SSEJSI_SI_fSF_SG_NS4_17integral_constantINS4_4UMMA5MajorELSQ_0EEESR_NSO_INSP_7ScaleInELSS_0EEEST_EEEEEENS4_6LayoutINS5_IJSC_SC_SC_EEENS5_IJNSA_ILi0EEESY_SY_EEEEENS5_IJNS4_10UnderscoreES11_S11_EEEEENS4_28SM100_TMA_2SM_LOAD_MULTICASTENS4_14ComposedLayoutINS4_7SwizzleILi2ELi4ELi3EEENS4_18smem_ptr_flag_bitsILi8EEENSW_INS5_IJNSA_ILi8EEESG_EEENS5_IJSG_SC_EEEEEEEvNS4_8identityENS4_18SM100_TMA_2SM_LOADES1E_vS1F_EENS_8epilogue10collective18CollectiveEpilogueINS1I_23Sm100TmaWarpSpecializedILi1ELi1ELi32ELb0ELb0EEEJNS5_IJSG_SG_SG_EEENS5_IJNSW_ISG_SC_EES1O_EEESI_SJ_SI_SJ_NS1I_6fusion15FusionCallbacksIS1M_NS1Q_17LinearCombinationISI_fSI_fLNS_15FloatRoundStyleE2EEES1N_S1P_JEEENS4_5SM1004TMEM4LOAD26SM100_TMEM_LOAD_32dp32b32xENS4_13SM90_TMA_LOADES1E_NS4_39AutoVectorizingCopyWithAssumedAlignmentILi128EEENS4_14SM90_TMA_STOREES1E_S22_S22_EEEvvEEEEvNT_6ParamsE,"",@"SHT_CUDA_INFO"
	.sectionflags	@""
	.align	4


	//----- nvinfo : EIATTR_CUDA_API_VERSION
	.align		4
        /*0000*/ 	.byte	0x04, 0x37
        /*0002*/ 	.short	(.L_31 - .L_30)
.L_30:
        /*0004*/ 	.word	0x00000082


	//----- nvinfo : EIATTR_KPARAM_INFO
	.align		4
.L_31:
        /*0008*/ 	.byte	0x04, 0x17
        /*000a*/ 	.short	(.L_33 - .L_32)
.L_32:
        /*000c*/ 	.word	0x00000000
        /*0010*/ 	.short	0x0000
        /*0012*/ 	.short	0x0000
        /*0014*/ 	.byte	0x00, 0xf0, 0x01, 0x20


	//----- nvinfo : EIATTR_AT_ENTRY_FRAGMENTS
	.align		4
.L_33:
        /*0018*/ 	.byte	0x04, 0x4f
        /*001a*/ 	.short	(.L_35 - .L_34)


	//   ....[0]....
.L_34:
        /*001c*/ 	.word	0x00000007


	//----- nvinfo : EIATTR_RESERVED_SMEM_USED
	.align		4
.L_35:
        /*0020*/ 	.byte	0x01, 0x41
	.zero		2


	//----- nvinfo : EIATTR_SPARSE_MMA_MASK
	.align		4
        /*0024*/ 	.byte	0x03, 0x50
        /*0026*/ 	.short	0x0000


	//----- nvinfo : EIATTR_TCGEN05_2CTA_USED
	.align		4
        /*0028*/ 	.byte	0x01, 0x52
	.zero		2


	//----- nvinfo : EIATTR_MAXREG_COUNT
	.align		4
        /*002c*/ 	.byte	0x03, 0x1b
        /*002e*/ 	.short	0x00ff


	//----- nvinfo : EIATTR_NUM_BARRIERS
	.align		4
        /*0030*/ 	.byte	0x02, 0x4c
        /*0032*/ 	.byte	0x07
	.zero		1


	//----- nvinfo : EIATTR_EXTERNS
	.align		4
        /*0034*/ 	.byte	0x04, 0x0f
        /*0036*/ 	.short	(.L_37 - .L_36)


	//   ....[0]....
	.align		4
.L_36:
        /*0038*/ 	.word	index@(__assertfail)


	//----- nvinfo : EIATTR_MERCURY_ISA_VERSION
	.align		4
.L_37:
        /*003c*/ 	.byte	0x03, 0x5f
        /*003e*/ 	.short	0x0101


	//----- nvinfo : EIATTR_INT_WARP_WIDE_INSTR_OFFSETS
	.align		4
        /*0040*/ 	.byte	0x04, 0x31
        /*0042*/ 	.short	(.L_39 - .L_38)


	//   ....[0]....
.L_38:
        /*0044*/ 	.word	0x00000d70


	//   ....[1]....
        /*0048*/ 	.word	0x00000e20


	//   ....[2]....
        /*004c*/ 	.word	0x000041e0


	//   ....[3]....
        /*0050*/ 	.word	0x00004210


	//   ....[4]....
        /*0054*/ 	.word	0x00004230


	//   ....[5]....
        /*0058*/ 	.word	0x00004d70


	//   ....[6]....
        /*005c*/ 	.word	0x00004e20


	//----- nvinfo : EIATTR_COOP_GROUP_MASK_REGIDS
	.align		4
.L_39:
        /*0060*/ 	.byte	0x04, 0x29
        /*0062*/ 	.short	(.L_41 - .L_40)


	//   ....[0]....
.L_40:
        /*0064*/ 	.word	0xffffffff


	//   ....[1]....
        /*0068*/ 	.word	0xffffffff


	//   ....[2]....
        /*006c*/ 	.word	0xffffffff


	//   ....[3]....
        /*0070*/ 	.word	0xffffffff


	//   ....[4]....
        /*0074*/ 	.word	0xffffffff


	//   ....[5]....
        /*0078*/ 	.word	0xffffffff


	//   ....[6]....
        /*007c*/ 	.word	0xffffffff


	//   ....[7]....
        /*0080*/ 	.word	0xffffffff


	//   ....[8]....
        /*0084*/ 	.word	0xffffffff


	//   ....[9]....
        /*0088*/ 	.word	0xffffffff


	//   ....[10]....
        /*008c*/ 	.word	0xffffffff


	//   ....[11]....
        /*0090*/ 	.word	0xffffffff


	//   ....[12]....
        /*0094*/ 	.word	0xffffffff


	//   ....[13]....
        /*0098*/ 	.word	0xffffffff


	//----- nvinfo : EIATTR_COOP_GROUP_INSTR_OFFSETS
	.align		4
.L_41:
        /*009c*/ 	.byte	0x04, 0x28
        /*009e*/ 	.short	(.L_43 - .L_42)


	//   ....[0]....
.L_42:
        /*00a0*/ 	.word	0x000000b0


	//   ....[1]....
        /*00a4*/ 	.word	0x00000510


	//   ....[2]....
        /*00a8*/ 	.word	0x000006e0


	//   ....[3]....
        /*00ac*/ 	.word	0x00000820


	//   ....[4]....
        /*00b0*/ 	.word	0x00000920


	//   ....[5]....
        /*00b4*/ 	.word	0x00000a90


	//   ....[6]....
        /*00b8*/ 	.word	0x00000c30


	//   ....[7]....
        /*00bc*/ 	.word	0x00000e90


	//   ....[8]....
        /*00c0*/ 	.word	0x000021d0


	//   ....[9]....
        /*00c4*/ 	.word	0x000030a0


	//   ....[10]....
        /*00c8*/ 	.word	0x00003570


	//   ....[11]....
        /*00cc*/ 	.word	0x000035a0


	//   ....[12]....
        /*00d0*/ 	.word	0x000040e0


	//   ....[13]....
        /*00d4*/ 	.word	0x000042f0


	//----- nvinfo : EIATTR_VRC_CTA_INIT_COUNT
	.align		4
.L_43:
        /*00d8*/ 	.byte	0x02, 0x4a
        /*00da*/ 	.byte	0x80
	.zero		1


	//----- nvinfo : EIATTR_SYSCALL_OFFSETS
	.align		4
        /*00dc*/ 	.byte	0x04, 0x46
        /*00de*/ 	.short	(.L_45 - .L_44)


	//   ....[0]....
.L_44:
        /*00e0*/ 	.word	0x000059b0


	//   ....[1]....
        /*00e4*/ 	.word	0x00005af0


	//   ....[2]....
        /*00e8*/ 	.word	0x00006230


	//----- nvinfo : EIATTR_MBARRIER_INSTR_OFFSETS
	.align		4
.L_45:
        /*00ec*/ 	.byte	0x04, 0x39
        /*00ee*/ 	.short	(.L_47 - .L_46)


	//   ....[0]....
.L_46:
        /*00f0*/ 	.word	0x00000650
        /*00f4*/ 	.word	0x000000ff
        /*00f8*/ 	.word	0x00000000
        /*00fc*/ 	.short	0x0100
        /*00fe*/ 	.byte	0x04
	.zero		1


	//   ....[1]....
        /*0100*/ 	.word	0x00000660
        /*0104*/ 	.word	0x000000ff
        /*0108*/ 	.word	0x00000020
        /*010c*/ 	.short	0x0100
        /*010e*/ 	.byte	0x04
	.zero		1


	//   ....[2]....
        /*0110*/ 	.word	0x00000670
        /*0114*/ 	.word	0x000000ff
        /*0118*/ 	.word	0x00000008
        /*011c*/ 	.short	0x0100
        /*011e*/ 	.byte	0x04
	.zero		1


	//   ....[3]....
        /*0120*/ 	.word	0x00000680
        /*0124*/ 	.word	0x000000ff
        /*0128*/ 	.word	0x00000028
        /*012c*/ 	.short	0x0100
        /*012e*/ 	.byte	0x04
	.zero		1


	//   ....[4]....
        /*0130*/ 	.word	0x00000690
        /*0134*/ 	.word	0x000000ff
        /*0138*/ 	.word	0x00000010
        /*013c*/ 	.short	0x0100
        /*013e*/ 	.byte	0x04
	.zero		1


	//   ....[5]....
        /*0140*/ 	.word	0x000006a0
        /*0144*/ 	.word	0x000000ff
        /*0148*/ 	.word	0x00000030
        /*014c*/ 	.short	0x0100
        /*014e*/ 	.byte	0x04
	.zero		1


	//   ....[6]....
        /*0150*/ 	.word	0x000006b0
        /*0154*/ 	.word	0x000000ff
        /*0158*/ 	.word	0x00000018
        /*015c*/ 	.short	0x0100
        /*015e*/ 	.byte	0x04
	.zero		1


	//   ....[7]....
        /*0160*/ 	.word	0x000006c0
        /*0164*/ 	.word	0x000000ff
        /*0168*/ 	.word	0x00000038
        /*016c*/ 	.short	0x0100
        /*016e*/ 	.byte	0x04
	.zero		1


	//   ....[8]....
        /*0170*/ 	.word	0x000007f0
        /*0174*/ 	.word	0x000000ff
        /*0178*/ 	.word	0x00000040
        /*017c*/ 	.short	0x0100
        /*017e*/ 	.byte	0x04
	.zero		1


	//   ....[9]....
        /*0180*/ 	.word	0x00000800
        /*0184*/ 	.word	0x000000ff
        /*0188*/ 	.word	0x00000048
        /*018c*/ 	.short	0x0100
        /*018e*/ 	.byte	0x04
	.zero		1


	//   ....[10]....
        /*0190*/ 	.word	0x000008f0
        /*0194*/ 	.word	0x000000ff
        /*0198*/ 	.word	0x00000050
        /*019c*/ 	.short	0x0100
        /*019e*/ 	.byte	0x06
	.zero		1


	//   ....[11]....
        /*01a0*/ 	.word	0x00000900
        /*01a4*/ 	.word	0x000000ff
        /*01a8*/ 	.word	0x00000058
        /*01ac*/ 	.short	0x0100
        /*01ae*/ 	.byte	0x06
	.zero		1


	//   ....[12]....
        /*01b0*/ 	.word	0x00000a40
        /*01b4*/ 	.word	0x000000ff
        /*01b8*/ 	.word	0x00000060
        /*01bc*/ 	.short	0x0100
        /*01be*/ 	.byte	0x06
	.zero		1


	//   ....[13]....
        /*01c0*/ 	.word	0x00000a50
        /*01c4*/ 	.word	0x000000ff
        /*01c8*/ 	.word	0x00000070
        /*01cc*/ 	.short	0x0100
        /*01ce*/ 	.byte	0x06
	.zero		1


	//   ....[14]....
        /*01d0*/ 	.word	0x00000a60
        /*01d4*/ 	.word	0x000000ff
        /*01d8*/ 	.word	0x00000068
        /*01dc*/ 	.short	0x0100
        /*01de*/ 	.byte	0x06
	.zero		1


	//   ....[15]....
        /*01e0*/ 	.word	0x00000a70
        /*01e4*/ 	.word	0x000000ff
        /*01e8*/ 	.word	0x00000078
        /*01ec*/ 	.short	0x0100
        /*01ee*/ 	.byte	0x06
	.zero		1


	//   ....[16]....
        /*01f0*/ 	.word	0x00000ba0
        /*01f4*/ 	.word	0x000000ff
        /*01f8*/ 	.word	0x00000080
        /*01fc*/ 	.short	0x0100
        /*01fe*/ 	.byte	0x04
	.zero		1


	//   ....[17]....
        /*0200*/ 	.word	0x00000bb0
        /*0204*/ 	.word	0x000000ff
        /*0208*/ 	.word	0x000000a0
        /*020c*/ 	.short	0x0100
        /*020e*/ 	.byte	0x04
	.zero		1


	//   ....[18]....
        /*0210*/ 	.word	0x00000bc0
        /*0214*/ 	.word	0x000000ff
        /*0218*/ 	.word	0x00000088
        /*021c*/ 	.short	0x0100
        /*021e*/ 	.byte	0x04
	.zero		1


	//   ....[19]....
        /*0220*/ 	.word	0x00000bd0
        /*0224*/ 	.word	0x000000ff
        /*0228*/ 	.word	0x000000a8
        /*022c*/ 	.short	0x0100
        /*022e*/ 	.byte	0x04
	.zero		1


	//   ....[20]....
        /*0230*/ 	.word	0x00000be0
        /*0234*/ 	.word	0x000000ff
        /*0238*/ 	.word	0x00000090
        /*023c*/ 	.short	0x0100
        /*023e*/ 	.byte	0x04
	.zero		1


	//   ....[21]....
        /*0240*/ 	.word	0x00000bf0
        /*0244*/ 	.word	0x000000ff
        /*0248*/ 	.word	0x000000b0
        /*024c*/ 	.short	0x0100
        /*024e*/ 	.byte	0x04
	.zero		1


	//   ....[22]....
        /*0250*/ 	.word	0x00000c00
        /*0254*/ 	.word	0x000000ff
        /*0258*/ 	.word	0x00000098
        /*025c*/ 	.short	0x0100
        /*025e*/ 	.byte	0x04
	.zero		1


	//   ....[23]....
        /*0260*/ 	.word	0x00000c10
        /*0264*/ 	.word	0x000000ff
        /*0268*/ 	.word	0x000000b8
        /*026c*/ 	.short	0x0100
        /*026e*/ 	.byte	0x04
	.zero		1


	//   ....[24]....
        /*0270*/ 	.word	0x00000d10
        /*0274*/ 	.word	0x000000ff
        /*0278*/ 	.word	0x000000c0
        /*027c*/ 	.short	0x0100
        /*027e*/ 	.byte	0x04
	.zero		1


	//   ....[25]....
        /*0280*/ 	.word	0x00000d20
        /*0284*/ 	.word	0x000000ff
        /*0288*/ 	.word	0x000000d0
        /*028c*/ 	.short	0x0100
        /*028e*/ 	.byte	0x04
	.zero		1


	//   ....[26]....
        /*0290*/ 	.word	0x00000d30
        /*0294*/ 	.word	0x000000ff
        /*0298*/ 	.word	0x000000c8
        /*029c*/ 	.short	0x0100
        /*029e*/ 	.byte	0x04
	.zero		1


	//   ....[27]....
        /*02a0*/ 	.word	0x00000d40
        /*02a4*/ 	.word	0x000000ff
        /*02a8*/ 	.word	0x000000d8
        /*02ac*/ 	.short	0x0100
        /*02ae*/ 	.byte	0x04
	.zero		1


	//   ....[28]....
        /*02b0*/ 	.word	0x00000e40
        /*02b4*/ 	.word	0x000000ff
        /*02b8*/ 	.word	0x000000e0
        /*02bc*/ 	.short	0x0100
        /*02be*/ 	.byte	0x06
	.zero		1


	//   ....[29]....
        /*02c0*/ 	.word	0x00001a20
        /*02c4*/ 	.word	0x00000000
        /*02c8*/ 	.word	0x000000d0
        /*02cc*/ 	.short	0x010a
        /*02ce*/ 	.byte	0xff
	.zero		1


	//   ....[30]....
        /*02d0*/ 	.word	0x00001a50
        /*02d4*/ 	.word	0x00000000
        /*02d8*/ 	.word	0x000000c0
        /*02dc*/ 	.short	0x0101
        /*02de*/ 	.byte	0xff
	.zero		1


	//   ....[31]....
        /*02e0*/ 	.word	0x00001af0
        /*02e4*/ 	.word	0x000000ff
        /*02e8*/ 	.word	0x00000020
        /*02ec*/ 	.short	0x010a
        /*02ee*/ 	.byte	0x04
	.zero		1


	//   ....[32]....
        /*02f0*/ 	.word	0x00001bc0
        /*02f4*/ 	.word	0x000000ff
        /*02f8*/ 	.word	0x00000020
        /*02fc*/ 	.short	0x010a
        /*02fe*/ 	.byte	0x21
	.zero		1


	//   ....[33]....
        /*0300*/ 	.word	0x00001d70
        /*0304*/ 	.word	0x000000ff
        /*0308*/ 	.word	0x00000020
        /*030c*/ 	.short	0x010a
        /*030e*/ 	.byte	0x05
	.zero		1


	//   ....[34]....
        /*0310*/ 	.word	0x00001e80
        /*0314*/ 	.word	0x000000ff
        /*0318*/ 	.word	0x00000058
        /*031c*/ 	.short	0x0101
        /*031e*/ 	.byte	0x0d
	.zero		1


	//   ....[35]....
        /*0320*/ 	.word	0x00001ea0
        /*0324*/ 	.word	0x000000ff
        /*0328*/ 	.word	0x00000020
        /*032c*/ 	.short	0x010a
        /*032e*/ 	.byte	0x04
	.zero		1


	//   ....[36]....
        /*0330*/ 	.word	0x00001f20
        /*0334*/ 	.word	0x000000ff
        /*0338*/ 	.word	0x00000020
        /*033c*/ 	.short	0x010a
        /*033e*/ 	.byte	0x11
	.zero		1


	//   ....[37]....
        /*0340*/ 	.word	0x000020c0
        /*0344*/ 	.word	0x000000ff
        /*0348*/ 	.word	0x00000020
        /*034c*/ 	.short	0x010a
        /*034e*/ 	.byte	0x05
	.zero		1


	//   ....[38]....
        /*0350*/ 	.word	0x00002200
        /*0354*/ 	.word	0x00000003
        /*0358*/ 	.word	0x00000060
        /*035c*/ 	.short	0x010a
        /*035e*/ 	.byte	0xff
	.zero		1


	//   ....[39]....
        /*0360*/ 	.word	0x00002350
        /*0364*/ 	.word	0x00000000
        /*0368*/ 	.word	0x00000000
        /*036c*/ 	.short	0x0101
        /*036e*/ 	.byte	0xff
	.zero		1


	//   ....[40]....
        /*0370*/ 	.word	0x000028f0
        /*0374*/ 	.word	0x000000ff
        /*0378*/ 	.word	0x00000000
        /*037c*/ 	.short	0x010a
        /*037e*/ 	.byte	0x04
	.zero		1


	//   ....[41]....
        /*0380*/ 	.word	0x00002980
        /*0384*/ 	.word	0x000000ff
        /*0388*/ 	.word	0x00000000
        /*038c*/ 	.short	0x010a
        /*038e*/ 	.byte	0x05
	.zero		1


	//   ....[42]....
        /*0390*/ 	.word	0x00002a10
        /*0394*/ 	.word	0x000000ff
        /*0398*/ 	.word	0x00000000
        /*039c*/ 	.short	0x010a
        /*039e*/ 	.byte	0x05
	.zero		1


	//   ....[43]....
        /*03a0*/ 	.word	0x00002ab0
        /*03a4*/ 	.word	0x00000000
        /*03a8*/ 	.word	0x00000000
        /*03ac*/ 	.short	0x010a
        /*03ae*/ 	.byte	0xff
	.zero		1


	//   ....[44]....
        /*03b0*/ 	.word	0x00002bf0
        /*03b4*/ 	.word	0x00000002
        /*03b8*/ 	.word	0x000000c0
        /*03bc*/ 	.short	0x010a
        /*03be*/ 	.byte	0xff
	.zero		1


	//   ....[45]....
        /*03c0*/ 	.word	0x00002c60
        /*03c4*/ 	.word	0x00000002
        /*03c8*/ 	.word	0x00000000
        /*03cc*/ 	.short	0x0101
        /*03ce*/ 	.byte	0xff
	.zero		1


	//   ....[46]....
        /*03d0*/ 	.word	0x00002c80
        /*03d4*/ 	.word	0x000000ff
        /*03d8*/ 	.word	0x00000070
        /*03dc*/ 	.short	0x010a
        /*03de*/ 	.byte	0x04
	.zero		1


	//   ....[47]....
        /*03e0*/ 	.word	0x00002da0
        /*03e4*/ 	.word	0x00000002
        /*03e8*/ 	.word	0x00000060
        /*03ec*/ 	.short	0x010a
        /*03ee*/ 	.byte	0xff
	.zero		1


	//   ....[48]....
        /*03f0*/ 	.word	0x00002ea0
        /*03f4*/ 	.word	0x00000002
        /*03f8*/ 	.word	0x00000000
        /*03fc*/ 	.short	0x0101
        /*03fe*/ 	.byte	0xff
	.zero		1


	//   ....[49]....
        /*0400*/ 	.word	0x00002f30
        /*0404*/ 	.word	0x000000ff
        /*0408*/ 	.word	0x00000070
        /*040c*/ 	.short	0x0106
        /*040e*/ 	.byte	0x04
	.zero		1


	//   ....[50]....
        /*0410*/ 	.word	0x00002f50
        /*0414*/ 	.word	0x000000ff
        /*0418*/ 	.word	0x00000070
        /*041c*/ 	.short	0x010a
        /*041e*/ 	.byte	0x04
	.zero		1


	//   ....[51]....
        /*0420*/ 	.word	0x00002fe0
        /*0424*/ 	.word	0x000000ff
        /*0428*/ 	.word	0x00000070
        /*042c*/ 	.short	0x0106
        /*042e*/ 	.byte	0x07
	.zero		1


	//   ....[52]....
        /*0430*/ 	.word	0x00003020
        /*0434*/ 	.word	0x00000000
        /*0438*/ 	.word	0x00000070
        /*043c*/ 	.short	0x010a
        /*043e*/ 	.byte	0xff
	.zero		1


	//   ....[53]....
        /*0440*/ 	.word	0x00003270
        /*0444*/ 	.word	0x000000ff
        /*0448*/ 	.word	0x00000008
        /*044c*/ 	.short	0x010a
        /*044e*/ 	.byte	0x05
	.zero		1


	//   ....[54]....
        /*0450*/ 	.word	0x00003290
        /*0454*/ 	.word	0x000000ff
        /*0458*/ 	.word	0x00000008
        /*045c*/ 	.short	0x010a
        /*045e*/ 	.byte	0x05
	.zero		1


	//   ....[55]....
        /*0460*/ 	.word	0x00003420
        /*0464*/ 	.word	0x000000ff
        /*0468*/ 	.word	0x00000008
        /*046c*/ 	.short	0x010a
        /*046e*/ 	.byte	0x05
	.zero		1


	//   ....[56]....
        /*0470*/ 	.word	0x00003440
        /*0474*/ 	.word	0x000000ff
        /*0478*/ 	.word	0x00000008
        /*047c*/ 	.short	0x010a
        /*047e*/ 	.byte	0x05
	.zero		1


	//   ....[57]....
        /*0480*/ 	.word	0x00003500
        /*0484*/ 	.word	0x000000ff
        /*0488*/ 	.word	0x00000000
        /*048c*/ 	.short	0x0101
        /*048e*/ 	.byte	0x04
	.zero		1


	//   ....[58]....
        /*0490*/ 	.word	0x00003800
        /*0494*/ 	.word	0x00000000
        /*0498*/ 	.word	0x00000060
        /*049c*/ 	.short	0x010a
        /*049e*/ 	.byte	0xff
	.zero		1


	//   ....[59]....
        /*04a0*/ 	.word	0x000038c0
        /*04a4*/ 	.word	0x00000000
        /*04a8*/ 	.word	0x00000000
        /*04ac*/ 	.short	0x0101
        /*04ae*/ 	.byte	0xff
	.zero		1


	//   ....[60]....
        /*04b0*/ 	.word	0x00003980
        /*04b4*/ 	.word	0x000000ff
        /*04b8*/ 	.word	0x00000000
        /*04bc*/ 	.short	0x010a
        /*04be*/ 	.byte	0x04
	.zero		1


	//   ....[61]....
        /*04c0*/ 	.word	0x00003990
        /*04c4*/ 	.word	0x000000ff
        /*04c8*/ 	.word	0x000000a0
        /*04cc*/ 	.short	0x010a
        /*04ce*/ 	.byte	0x17
	.zero		1


	//   ....[62]....
        /*04d0*/ 	.word	0x00003a40
        /*04d4*/ 	.word	0x000000ff
        /*04d8*/ 	.word	0x00000000
        /*04dc*/ 	.short	0x010a
        /*04de*/ 	.byte	0x05
	.zero		1


	//   ....[63]....
        /*04e0*/ 	.word	0x00003b80
        /*04e4*/ 	.word	0x000000ff
        /*04e8*/ 	.word	0x00000000
        /*04ec*/ 	.short	0x010a
        /*04ee*/ 	.byte	0x04
	.zero		1


	//   ....[64]....
        /*04f0*/ 	.word	0x00003dd0
        /*04f4*/ 	.word	0x000000ff
        /*04f8*/ 	.word	0x00000000
        /*04fc*/ 	.short	0x010a
        /*04fe*/ 	.byte	0x04
	.zero		1


	//   ....[65]....
        /*0500*/ 	.word	0x00003e60
        /*0504*/ 	.word	0x000000ff
        /*0508*/ 	.word	0x00000000
        /*050c*/ 	.short	0x010a
        /*050e*/ 	.byte	0x05
	.zero		1


	//   ....[66]....
        /*0510*/ 	.word	0x00003ef0
        /*0514*/ 	.word	0x000000ff
        /*0518*/ 	.word	0x00000000
        /*051c*/ 	.short	0x010a
        /*051e*/ 	.byte	0x05
	.zero		1


	//   ....[67]....
        /*0520*/ 	.word	0x00003f90
        /*0524*/ 	.word	0x00000000
        /*0528*/ 	.word	0x00000000
        /*052c*/ 	.short	0x010a
        /*052e*/ 	.byte	0xff
	.zero		1


	//   ....[68]....
        /*0530*/ 	.word	0x00003fd0
        /*0534*/ 	.word	0x00000000
        /*0538*/ 	.word	0x00000000
        /*053c*/ 	.short	0x010a
        /*053e*/ 	.byte	0xff
	.zero		1


	//   ....[69]....
        /*0540*/ 	.word	0x00004040
        /*0544*/ 	.word	0x000000ff
        /*0548*/ 	.word	0x00000000
        /*054c*/ 	.short	0x0101
        /*054e*/ 	.byte	0x04
	.zero		1


	//   ....[70]....
        /*0550*/ 	.word	0x00004080
        /*0554*/ 	.word	0x000000ff
        /*0558*/ 	.word	0x000000e0
        /*055c*/ 	.short	0x010a
        /*055e*/ 	.byte	0x11
	.zero		1


	//   ....[71]....
        /*0560*/ 	.word	0x000040d0
        /*0564*/ 	.word	0x000000ff
        /*0568*/ 	.word	0x00000000
        /*056c*/ 	.short	0x0101
        /*056e*/ 	.byte	0x04
	.zero		1


	//   ....[72]....
        /*0570*/ 	.word	0x00004550
        /*0574*/ 	.word	0x00000007
        /*0578*/ 	.word	0x00000060
        /*057c*/ 	.short	0x010a
        /*057e*/ 	.byte	0xff
	.zero		1


	//   ....[73]....
        /*0580*/ 	.word	0x000046c0
        /*0584*/ 	.word	0x00000000
        /*0588*/ 	.word	0x00000000
        /*058c*/ 	.short	0x0101
        /*058e*/ 	.byte	0xff
	.zero		1


	//   ....[74]....
        /*0590*/ 	.word	0x00004b30
        /*0594*/ 	.word	0x000000ff
        /*0598*/ 	.word	0x00000058
        /*059c*/ 	.short	0x010a
        /*059e*/ 	.byte	0x11
	.zero		1


	//   ....[75]....
        /*05a0*/ 	.word	0x00004cb0
        /*05a4*/ 	.word	0x000000ff
        /*05a8*/ 	.word	0x00000048
        /*05ac*/ 	.short	0x010a
        /*05ae*/ 	.byte	0x11
	.zero		1


	//   ....[76]....
        /*05b0*/ 	.word	0x00004ec0
        /*05b4*/ 	.word	0x000000ff
        /*05b8*/ 	.word	0x00000040
        /*05bc*/ 	.short	0x010b
        /*05be*/ 	.byte	0x11
	.zero		1


	//   ....[77]....
        /*05c0*/ 	.word	0x00004ed0
        /*05c4*/ 	.word	0x000000ff
        /*05c8*/ 	.word	0x00000000
        /*05cc*/ 	.short	0x0101
        /*05ce*/ 	.byte	0x1b
	.zero		1


	//   ....[78]....
        /*05d0*/ 	.word	0x00004f10
        /*05d4*/ 	.word	0x00000000
        /*05d8*/ 	.word	0x00000048
        /*05dc*/ 	.short	0x010a
        /*05de*/ 	.byte	0xff
	.zero		1


	//   ....[79]....
        /*05e0*/ 	.word	0x00005280
        /*05e4*/ 	.word	0x00000003
        /*05e8*/ 	.word	0x00000060
        /*05ec*/ 	.short	0x010a
        /*05ee*/ 	.byte	0xff
	.zero		1


	//   ....[80]....
        /*05f0*/ 	.word	0x00005400
        /*05f4*/ 	.word	0x00000000
        /*05f8*/ 	.word	0x00000000
        /*05fc*/ 	.short	0x0101
        /*05fe*/ 	.byte	0xff
	.zero		1


	//   ....[81]....
        /*0600*/ 	.word	0x00005e60
        /*0604*/ 	.word	0x000000ff
        /*0608*/ 	.word	0x00000040
        /*060c*/ 	.short	0x010a
        /*060e*/ 	.byte	0x2c
	.zero		1


	//   ....[82]....
        /*0610*/ 	.word	0x00005e70
        /*0614*/ 	.word	0x00000052
        /*0618*/ 	.word	0x00000080
        /*061c*/ 	.short	0x010a
        /*061e*/ 	.byte	0xff
	.zero		1


	//   ....[83]....
        /*0620*/ 	.word	0x00005fc0
        /*0624*/ 	.word	0x000000ff
        /*0628*/ 	.word	0x00000040
        /*062c*/ 	.short	0x010a
        /*062e*/ 	.byte	0x2c
	.zero		1


	//   ....[84]....
        /*0630*/ 	.word	0x000060b0
        /*0634*/ 	.word	0x000000ff
        /*0638*/ 	.word	0x00000000
        /*063c*/ 	.short	0x0101
        /*063e*/ 	.byte	0x04
	.zero		1


	//   ....[85]....
        /*0640*/ 	.word	0x00006110
        /*0644*/ 	.word	0x00000052
        /*0648*/ 	.word	0x00000080
        /*064c*/ 	.short	0x010a
        /*064e*/ 	.byte	0xff
	.zero		1


	//   ....[86]....
        /*0650*/ 	.word	0x000064f0
        /*0654*/ 	.word	0x00000052
        /*0658*/ 	.word	0x00000000
        /*065c*/ 	.short	0x0101
        /*065e*/ 	.byte	0xff
	.zero		1


	//   ....[87]....
        /*0660*/ 	.word	0x00006d40
        /*0664*/ 	.word	0x00000000
        /*0668*/ 	.word	0x000000d0
        /*066c*/ 	.short	0x010a
        /*066e*/ 	.byte	0xff
	.zero		1


	//   ....[88]....
        /*0670*/ 	.word	0x00006da0
        /*0674*/ 	.word	0x00000000
        /*0678*/ 	.word	0x00000020
        /*067c*/ 	.short	0x010a
        /*067e*/ 	.byte	0xff
	.zero		1


	//   ....[89]....
        /*0680*/ 	.word	0x00006e00
        /*0684*/ 	.word	0x00000000
        /*0688*/ 	.word	0x00000020
        /*068c*/ 	.short	0x010a
        /*068e*/ 	.byte	0xff
	.zero		1


	//   ....[90]....
        /*0690*/ 	.word	0x00006e50
        /*0694*/ 	.word	0x00000003
        /*0698*/ 	.word	0x00000060
        /*069c*/ 	.short	0x010a
        /*069e*/ 	.byte	0xff
	.zero		1


	//   ....[91]....
        /*06a0*/ 	.word	0x00006eb0
        /*06a4*/ 	.word	0x00000000
        /*06a8*/ 	.word	0x00000000
        /*06ac*/ 	.short	0x010a
        /*06ae*/ 	.byte	0xff
	.zero		1


	//   ....[92]....
        /*06b0*/ 	.word	0x00006f10
        /*06b4*/ 	.word	0x00000000
        /*06b8*/ 	.word	0x00000000
        /*06bc*/ 	.short	0x010a
        /*06be*/ 	.byte	0xff
	.zero		1


	//   ....[93]....
        /*06c0*/ 	.word	0x00006f70
        /*06c4*/ 	.word	0x00000000
        /*06c8*/ 	.word	0x00000000
        /*06cc*/ 	.short	0x010a
        /*06ce*/ 	.byte	0xff
	.zero		1


	//   ....[94]....
        /*06d0*/ 	.word	0x00006fc0
        /*06d4*/ 	.word	0x00000002
        /*06d8*/ 	.word	0x000000c0
        /*06dc*/ 	.short	0x010a
        /*06de*/ 	.byte	0xff
	.zero		1


	//   ....[95]....
        /*06e0*/ 	.word	0x00007020
        /*06e4*/ 	.word	0x00000002
        /*06e8*/ 	.word	0x00000070
        /*06ec*/ 	.short	0x010a
        /*06ee*/ 	.byte	0xff
	.zero		1


	//   ....[96]....
        /*06f0*/ 	.word	0x00007070
        /*06f4*/ 	.word	0x00000002
        /*06f8*/ 	.word	0x00000060
        /*06fc*/ 	.short	0x010a
        /*06fe*/ 	.byte	0xff
	.zero		1


	//   ....[97]....
        /*0700*/ 	.word	0x000070d0
        /*0704*/ 	.word	0x00000000
        /*0708*/ 	.word	0x00000070
        /*070c*/ 	.short	0x010a
        /*070e*/ 	.byte	0xff
	.zero		1


	//   ....[98]....
        /*0710*/ 	.word	0x00007130
        /*0714*/ 	.word	0x00000005
        /*0718*/ 	.word	0x00000008
        /*071c*/ 	.short	0x010a
        /*071e*/ 	.byte	0xff
	.zero		1


	//   ....[99]....
        /*0720*/ 	.word	0x00007220
        /*0724*/ 	.word	0x00000000
        /*0728*/ 	.word	0x00000008
        /*072c*/ 	.short	0x010a
        /*072e*/ 	.byte	0xff
	.zero		1


	//   ....[100]....
        /*0730*/ 	.word	0x00007270
        /*0734*/ 	.word	0x00000000
        /*0738*/ 	.word	0x00000060
        /*073c*/ 	.short	0x010a
        /*073e*/ 	.byte	0xff
	.zero		1


	//   ....[101]....
        /*0740*/ 	.word	0x000072d0
        /*0744*/ 	.word	0x00000000
        /*0748*/ 	.word	0x000000a0
        /*074c*/ 	.short	0x010a
        /*074e*/ 	.byte	0xff
	.zero		1


	//   ....[102]....
        /*0750*/ 	.word	0x00007330
        /*0754*/ 	.word	0x00000000
        /*0758*/ 	.word	0x00000000
        /*075c*/ 	.short	0x010a
        /*075e*/ 	.byte	0xff
	.zero		1


	//   ....[103]....
        /*0760*/ 	.word	0x00007390
        /*0764*/ 	.word	0x00000000
        /*0768*/ 	.word	0x00000000
        /*076c*/ 	.short	0x010a
        /*076e*/ 	.byte	0xff
	.zero		1


	//   ....[104]....
        /*0770*/ 	.word	0x000073f0
        /*0774*/ 	.word	0x00000000
        /*0778*/ 	.word	0x00000000
        /*077c*/ 	.short	0x010a
        /*077e*/ 	.byte	0xff
	.zero		1


	//   ....[105]....
        /*0780*/ 	.word	0x00007450
        /*0784*/ 	.word	0x00000000
        /*0788*/ 	.word	0x00000000
        /*078c*/ 	.short	0x010a
        /*078e*/ 	.byte	0xff
	.zero		1


	//   ....[106]....
        /*0790*/ 	.word	0x000074b0
        /*0794*/ 	.word	0x00000000
        /*0798*/ 	.word	0x000000e0
        /*079c*/ 	.short	0x010a
        /*079e*/ 	.byte	0xff
	.zero		1


	//   ....[107]....
        /*07a0*/ 	.word	0x00007500
        /*07a4*/ 	.word	0x00000007
        /*07a8*/ 	.word	0x00000060
        /*07ac*/ 	.short	0x010a
        /*07ae*/ 	.byte	0xff
	.zero		1


	//   ....[108]....
        /*07b0*/ 	.word	0x00007560
        /*07b4*/ 	.word	0x00000000
        /*07b8*/ 	.word	0x00000058
        /*07bc*/ 	.short	0x010a
        /*07be*/ 	.byte	0xff
	.zero		1


	//   ....[109]....
        /*07c0*/ 	.word	0x000075c0
        /*07c4*/ 	.word	0x00000000
        /*07c8*/ 	.word	0x00000048
        /*07cc*/ 	.short	0x010a
        /*07ce*/ 	.byte	0xff
	.zero		1


	//   ....[110]....
        /*07d0*/ 	.word	0x00007610
        /*07d4*/ 	.word	0x00000003
        /*07d8*/ 	.word	0x00000060
        /*07dc*/ 	.short	0x010a
        /*07de*/ 	.byte	0xff
	.zero		1


	//   ....[111]....
        /*07e0*/ 	.word	0x00007670
        /*07e4*/ 	.word	0x00000000
        /*07e8*/ 	.word	0x00000040
        /*07ec*/ 	.short	0x010a
        /*07ee*/ 	.byte	0xff
	.zero		1


	//   ....[112]....
        /*07f0*/ 	.word	0x000076c0
        /*07f4*/ 	.word	0x00000052
        /*07f8*/ 	.word	0x00000080
        /*07fc*/ 	.short	0x010a
        /*07fe*/ 	.byte	0xff
	.zero		1


	//----- nvinfo : EIATTR_NUM_MBARRIERS
	.align		4
.L_47:
        /*0800*/ 	.byte	0x03, 0x38
        /*0802*/ 	.short	0x001d


	//----- nvinfo : EIATTR_EXIT_INSTR_OFFSETS
	.align		4
        /*0804*/ 	.byte	0x04, 0x1c
        /*0806*/ 	.short	(.L_49 - .L_48)


	//   ....[0]....
.L_48:
        /*0808*/ 	.word	0x00002ae0


	//   ....[1]....
        /*080c*/ 	.word	0x00002ff0


	//   ....[2]....
        /*0810*/ 	.word	0x00003050


	//   ....[3]....
        /*0814*/ 	.word	0x00004300


	//   ....[4]....
        /*0818*/ 	.word	0x00004f40


	//   ....[5]....
        /*081c*/ 	.word	0x00004f80


	//   ....[6]....
        /*0820*/ 	.word	0x00006d30


	//----- nvinfo : EIATTR_MAX_THREADS
	.align		4
.L_49:
        /*0824*/ 	.byte	0x04, 0x05
        /*0826*/ 	.short	(.L_51 - .L_50)
.L_50:
        /*0828*/ 	.word	0x00000100
        /*082c*/ 	.word	0x00000001
        /*0830*/ 	.word	0x00000001


	//----- nvinfo : EIATTR_CRS_STACK_SIZE
	.align		4
.L_51:
        /*0834*/ 	.byte	0x04, 0x1e
        /*0836*/ 	.short	(.L_53 - .L_52)
.L_52:
        /*0838*/ 	.word	0x00000000


	//----- nvinfo : EIATTR_CBANK_PARAM_SIZE
	.align		4
.L_53:
        /*083c*/ 	.byte	0x03, 0x19
        /*083e*/ 	.short	0x0800


	//----- nvinfo : EIATTR_PARAM_CBANK
	.align		4
        /*0840*/ 	.byte	0x04, 0x0a
        /*0842*/ 	.short	(.L_55 - .L_54)
	.align		4
.L_54:
        /*0844*/ 	.word	index@(.nv.constant0._ZN7cutlass13device_kernelINS_4gemm6kernel13GemmUniversalIN4cute5tupleIJiiiiEEENS1_10collective13CollectiveMmaINS1_35MainloopSm100TmaUmmaWarpSpecializedILi4ELi2ELi4ENS5_IJNS4_1CILi2EEESB_NSA_ILi1EEEEEEEENS5_IJNSA_ILi128EEENSA_ILi64EEESG_EEENS_12float_e5m2_tENS5_IJlSC_lEEESI_SJ_NS4_8TiledMMAINS4_8MMA_AtomIJNS4_10MMA_TraitsINS4_25SM100_MMA_F8F6F4_2x1SM_SSEJSI_SI_fSF_SG_NS4_17integral_constantINS4_4UMMA5MajorELSQ_0EEESR_NSO_INSP_7ScaleInELSS_0EEEST_EEEEEENS4_6LayoutINS5_IJSC_SC_SC_EEENS5_IJNSA_ILi0EEESY_SY_EEEEENS5_IJNS4_10UnderscoreES11_S11_EEEEENS4_28SM100_TMA_2SM_LOAD_MULTICASTENS4_14ComposedLayoutINS4_7SwizzleILi2ELi4ELi3EEENS4_18smem_ptr_flag_bitsILi8EEENSW_INS5_IJNSA_ILi8EEESG_EEENS5_IJSG_SC_EEEEEEEvNS4_8identityENS4_18SM100_TMA_2SM_LOADES1E_vS1F_EENS_8epilogue10collective18CollectiveEpilogueINS1I_23Sm100TmaWarpSpecializedILi1ELi1ELi32ELb0ELb0EEEJNS5_IJSG_SG_SG_EEENS5_IJNSW_ISG_SC_EES1O_EEESI_SJ_SI_SJ_NS1I_6fusion15FusionCallbacksIS1M_NS1Q_17LinearCombinationISI_fSI_fLNS_15FloatRoundStyleE2EEES1N_S1P_JEEENS4_5SM1004TMEM4LOAD26SM100_TMEM_LOAD_32dp32b32xENS4_13SM90_TMA_LOADES1E_NS4_39AutoVectorizingCopyWithAssumedAlignmentILi128EEENS4_14SM90_TMA_STOREES1E_S22_S22_EEEvvEEEEvNT_6ParamsE)
        /*0848*/ 	.short	0x0380
        /*084a*/ 	.short	0x0800


	//----- nvinfo : EIATTR_SW_WAR
	.align		4
.L_55:
        /*084c*/ 	.byte	0x04, 0x36
        /*084e*/ 	.short	(.L_57 - .L_56)
.L_56:
        /*0850*/ 	.word	0x00000008
.L_57:


//--------------------- .nv.callgraph             --------------------------
	.section	.nv.callgraph,"",@"SHT_CUDA_CALLGRAPH"
	.align	4
	.sectionentsize	8
	.align		4
        /*0000*/ 	.word	0x00000000
	.align		4
        /*0004*/ 	.word	0xffffffff
	.align		4
        /*0008*/ 	.word	index@(_ZN7cutlass13device_kernelINS_4gemm6kernel13GemmUniversalIN4cute5tupleIJiiiiEEENS1_10collective13CollectiveMmaINS1_35MainloopSm100TmaUmmaWarpSpecializedILi4ELi2ELi4ENS5_IJNS4_1CILi2EEESB_NSA_ILi1EEEEEEEENS5_IJNSA_ILi128EEENSA_ILi64EEESG_EEENS_12float_e5m2_tENS5_IJlSC_lEEESI_SJ_NS4_8TiledMMAINS4_8MMA_AtomIJNS4_10MMA_TraitsINS4_25SM100_MMA_F8F6F4_2x1SM_SSEJSI_SI_fSF_SG_NS4_17integral_constantINS4_4UMMA5MajorELSQ_0EEESR_NSO_INSP_7ScaleInELSS_0EEEST_EEEEEENS4_6LayoutINS5_IJSC_SC_SC_EEENS5_IJNSA_ILi0EEESY_SY_EEEEENS5_IJNS4_10UnderscoreES11_S11_EEEEENS4_28SM100_TMA_2SM_LOAD_MULTICASTENS4_14ComposedLayoutINS4_7SwizzleILi2ELi4ELi3EEENS4_18smem_ptr_flag_bitsILi8EEENSW_INS5_IJNSA_ILi8EEESG_EEENS5_IJSG_SC_EEEEEEEvNS4_8identityENS4_18SM100_TMA_2SM_LOADES1E_vS1F_EENS_8epilogue10collective18CollectiveEpilogueINS1I_23Sm100TmaWarpSpecializedILi1ELi1ELi32ELb0ELb0EEEJNS5_IJSG_SG_SG_EEENS5_IJNSW_ISG_SC_EES1O_EEESI_SJ_SI_SJ_NS1I_6fusion15FusionCallbacksIS1M_NS1Q_17LinearCombinationISI_fSI_fLNS_15FloatRoundStyleE2EEES1N_S1P_JEEENS4_5SM1004TMEM4LOAD26SM100_TMEM_LOAD_32dp32b32xENS4_13SM90_TMA_LOADES1E_NS4_39AutoVectorizingCopyWithAssumedAlignmentILi128EEENS4_14SM90_TMA_STOREES1E_S22_S22_EEEvvEEEEvNT_6ParamsE)
	.align		4
        /*000c*/ 	.word	index@(__assertfail)
	.align		4
        /*0010*/ 	.word	0x00000000
	.align		4
        /*0014*/ 	.word	0xfffffffe
	.align		4
        /*0018*/ 	.word	0x00000000
	.align		4
        /*001c*/ 	.word	0xfffffffd
	.align		4
        /*0020*/ 	.word	0x00000000
	.align		4
        /*0024*/ 	.word	0xfffffffc


//--------------------- .nv.constant4             --------------------------
	.section	.nv.constant4,"a",@progbits
	.align	8
	.align		8
.nv.constant4:
        /*0000*/ 	.dword	__assertfail
	.align		8
        /*0008*/ 	.dword	__unnamed_1
	.align		8
        /*0010*/ 	.dword	__unnamed_2
	.align		8
        /*0018*/ 	.dword	_ZN40_INTERNAL_d7d67dd5_4_k_cu_a6fa5417_104404cuda3std3__45__cpo5beginE
	.align		8
        /*0020*/ 	.dword	_ZN40_INTERNAL_d7d67dd5_4_k_cu_a6fa5417_104404cuda3std3__45__cpo3endE
	.align		8
        /*0028*/ 	.dword	_ZN40_INTERNAL_d7d67dd5_4_k_cu_a6fa5417_104404cuda3std3__45__cpo6cbeginE
	.align		8
        /*0030*/ 	.dword	_ZN40_INTERNAL_d7d67dd5_4_k_cu_a6fa5417_104404cuda3std3__45__cpo4cendE
	.align		8
        /*0038*/ 	.dword	_ZN40_INTERNAL_d7d67dd5_4_k_cu_a6fa5417_104404cuda3std3__442_GLOBAL__N__d7d67dd5_4_k_cu_a6fa5417_104406ignoreE
	.align		8
        /*0040*/ 	.dword	_ZN40_INTERNAL_d7d67dd5_4_k_cu_a6fa5417_104404cuda3std3__419piecewise_constructE
	.align		8
        /*0048*/ 	.dword	_ZN40_INTERNAL_d7d67dd5_4_k_cu_a6fa5417_104404cuda3std3__48in_placeE
	.align		8
        /*0050*/ 	.dword	_ZN40_INTERNAL_d7d67dd5_4_k_cu_a6fa5417_104404cuda3std6ranges3__45__cpo4swapE
	.align		8
        /*0058*/ 	.dword	_ZN40_INTERNAL_d7d67dd5_4_k_cu_a6fa5417_104404cuda3std6ranges3__45__cpo9iter_moveE
	.align		8
        /*0060*/ 	.dword	_ZN40_INTERNAL_d7d67dd5_4_k_cu_a6fa5417_104404cute7productE
	.align		8
        /*0068*/ 	.dword	_ZN40_INTERNAL_d7d67dd5_4_k_cu_a6fa5417_104404cute1_E
	.align		8
        /*0070*/ 	.dword	$str$25
	.align		8
        /*0078*/ 	.dword	$str$26
	.align		8
        /*0080*/ 	.dword	$str$27
	.align		8
        /*0088*/ 	.dword	$str$28


//--------------------- .text._ZN7cutlass13device_kernelINS_4gemm6kernel13GemmUniversalIN4cute5tupleIJiiiiEEENS1_10collective13CollectiveMmaINS1_35MainloopSm100TmaUmmaWarpSpecializedILi4ELi2ELi4ENS5_IJNS4_1CILi2EEESB_NSA_ILi1EEEEEEEENS5_IJNSA_ILi128EEENSA_ILi64EEESG_EEENS_12float_e5m2_tENS5_IJlSC_lEEESI_SJ_NS4_8TiledMMAINS4_8MMA_AtomIJNS4_10MMA_TraitsINS4_25SM100_MMA_F8F6F4_2x1SM_SSEJSI_SI_fSF_SG_NS4_17integral_constantINS4_4UMMA5MajorELSQ_0EEESR_NSO_INSP_7ScaleInELSS_0EEEST_EEEEEENS4_6LayoutINS5_IJSC_SC_SC_EEENS5_IJNSA_ILi0EEESY_SY_EEEEENS5_IJNS4_10UnderscoreES11_S11_EEEEENS4_28SM100_TMA_2SM_LOAD_MULTICASTENS4_14ComposedLayoutINS4_7SwizzleILi2ELi4ELi3EEENS4_18smem_ptr_flag_bitsILi8EEENSW_INS5_IJNSA_ILi8EEESG_EEENS5_IJSG_SC_EEEEEEEvNS4_8identityENS4_18SM100_TMA_2SM_LOADES1E_vS1F_EENS_8epilogue10collective18CollectiveEpilogueINS1I_23Sm100TmaWarpSpecializedILi1ELi1ELi32ELb0ELb0EEEJNS5_IJSG_SG_SG_EEENS5_IJNSW_ISG_SC_EES1O_EEESI_SJ_SI_SJ_NS1I_6fusion15FusionCallbacksIS1M_NS1Q_17LinearCombinationISI_fSI_fLNS_15FloatRoundStyleE2EEES1N_S1P_JEEENS4_5SM1004TMEM4LOAD26SM100_TMEM_LOAD_32dp32b32xENS4_13SM90_TMA_LOADES1E_NS4_39AutoVectorizingCopyWithAssumedAlignmentILi128EEENS4_14SM90_TMA_STOREES1E_S22_S22_EEEvvEEEEvNT_6ParamsE --------------------------
	.section	.text._ZN7cutlass13device_kernelINS_4gemm6kernel13GemmUniversalIN4cute5tupleIJiiiiEEENS1_10collective13CollectiveMmaINS1_35MainloopSm100TmaUmmaWarpSpecializedILi4ELi2ELi4ENS5_IJNS4_1CILi2EEESB_NSA_ILi1EEEEEEEENS5_IJNSA_ILi128EEENSA_ILi64EEESG_EEENS_12float_e5m2_tENS5_IJlSC_lEEESI_SJ_NS4_8TiledMMAINS4_8MMA_AtomIJNS4_10MMA_TraitsINS4_25SM100_MMA_F8F6F4_2x1SM_SSEJSI_SI_fSF_SG_NS4_17integral_constantINS4_4UMMA5MajorELSQ_0EEESR_NSO_INSP_7ScaleInELSS_0EEEST_EEEEEENS4_6LayoutINS5_IJSC_SC_SC_EEENS5_IJNSA_ILi0EEESY_SY_EEEEENS5_IJNS4_10UnderscoreES11_S11_EEEEENS4_28SM100_TMA_2SM_LOAD_MULTICASTENS4_14ComposedLayoutINS4_7SwizzleILi2ELi4ELi3EEENS4_18smem_ptr_flag_bitsILi8EEENSW_INS5_IJNSA_ILi8EEESG_EEENS5_IJSG_SC_EEEEEEEvNS4_8identityENS4_18SM100_TMA_2SM_LOADES1E_vS1F_EENS_8epilogue10collective18CollectiveEpilogueINS1I_23Sm100TmaWarpSpecializedILi1ELi1ELi32ELb0ELb0EEEJNS5_IJSG_SG_SG_EEENS5_IJNSW_ISG_SC_EES1O_EEESI_SJ_SI_SJ_NS1I_6fusion15FusionCallbacksIS1M_NS1Q_17LinearCombinationISI_fSI_fLNS_15FloatRoundStyleE2EEES1N_S1P_JEEENS4_5SM1004TMEM4LOAD26SM100_TMEM_LOAD_32dp32b32xENS4_13SM90_TMA_LOADES1E_NS4_39AutoVectorizingCopyWithAssumedAlignmentILi128EEENS4_14SM90_TMA_STOREES1E_S22_S22_EEEvvEEEEvNT_6ParamsE,"ax",@progbits
	.align	128
.text._ZN7cutlass13device_kernelINS_4gemm6kernel13GemmUniversalIN4cute5tupleIJiiiiEEENS1_10collective13CollectiveMmaINS1_35MainloopSm100TmaUmmaWarpSpecializedILi4ELi2ELi4ENS5_IJNS4_1CILi2EEESB_NSA_ILi1EEEEEEEENS5_IJNSA_ILi128EEENSA_ILi64EEESG_EEENS_12float_e5m2_tENS5_IJlSC_lEEESI_SJ_NS4_8TiledMMAINS4_8MMA_AtomIJNS4_10MMA_TraitsINS4_25SM100_MMA_F8F6F4_2x1SM_SSEJSI_SI_fSF_SG_NS4_17integral_constantINS4_4UMMA5MajorELSQ_0EEESR_NSO_INSP_7ScaleInELSS_0EEEST_EEEEEENS4_6LayoutINS5_IJSC_SC_SC_EEENS5_IJNSA_ILi0EEESY_SY_EEEEENS5_IJNS4_10UnderscoreES11_S11_EEEEENS4_28SM100_TMA_2SM_LOAD_MULTICASTENS4_14ComposedLayoutINS4_7SwizzleILi2ELi4ELi3EEENS4_18smem_ptr_flag_bitsILi8EEENSW_INS5_IJNSA_ILi8EEESG_EEENS5_IJSG_SC_EEEEEEEvNS4_8identityENS4_18SM100_TMA_2SM_LOADES1E_vS1F_EENS_8epilogue10collective18CollectiveEpilogueINS1I_23Sm100TmaWarpSpecializedILi1ELi1ELi32ELb0ELb0EEEJNS5_IJSG_SG_SG_EEENS5_IJNSW_ISG_SC_EES1O_EEESI_SJ_SI_SJ_NS1I_6fusion15FusionCallbacksIS1M_NS1Q_17LinearCombinationISI_fSI_fLNS_15FloatRoundStyleE2EEES1N_S1P_JEEENS4_5SM1004TMEM4LOAD26SM100_TMEM_LOAD_32dp32b32xENS4_13SM90_TMA_LOADES1E_NS4_39AutoVectorizingCopyWithAssumedAlignmentILi128EEENS4_14SM90_TMA_STOREES1E_S22_S22_EEEvvEEEEvNT_6ParamsE:
        .type           _ZN7cutlass13device_kernelINS_4gemm6kernel13GemmUniversalIN4cute5tupleIJiiiiEEENS1_10collective13CollectiveMmaINS1_35MainloopSm100TmaUmmaWarpSpecializedILi4ELi2ELi4ENS5_IJNS4_1CILi2EEESB_NSA_ILi1EEEEEEEENS5_IJNSA_ILi128EEENSA_ILi64EEESG_EEENS_12float_e5m2_tENS5_IJlSC_lEEESI_SJ_NS4_8TiledMMAINS4_8MMA_AtomIJNS4_10MMA_TraitsINS4_25SM100_MMA_F8F6F4_2x1SM_SSEJSI_SI_fSF_SG_NS4_17integral_constantINS4_4UMMA5MajorELSQ_0EEESR_NSO_INSP_7ScaleInELSS_0EEEST_EEEEEENS4_6LayoutINS5_IJSC_SC_SC_EEENS5_IJNSA_ILi0EEESY_SY_EEEEENS5_IJNS4_10UnderscoreES11_S11_EEEEENS4_28SM100_TMA_2SM_LOAD_MULTICASTENS4_14ComposedLayoutINS4_7SwizzleILi2ELi4ELi3EEENS4_18smem_ptr_flag_bitsILi8EEENSW_INS5_IJNSA_ILi8EEESG_EEENS5_IJSG_SC_EEEEEEEvNS4_8identityENS4_18SM100_TMA_2SM_LOADES1E_vS1F_EENS_8epilogue10collective18CollectiveEpilogueINS1I_23Sm100TmaWarpSpecializedILi1ELi1ELi32ELb0ELb0EEEJNS5_IJSG_SG_SG_EEENS5_IJNSW_ISG_SC_EES1O_EEESI_SJ_SI_SJ_NS1I_6fusion15FusionCallbacksIS1M_NS1Q_17LinearCombinationISI_fSI_fLNS_15FloatRoundStyleE2EEES1N_S1P_JEEENS4_5SM1004TMEM4LOAD26SM100_TMEM_LOAD_32dp32b32xENS4_13SM90_TMA_LOADES1E_NS4_39AutoVectorizingCopyWithAssumedAlignmentILi128EEENS4_14SM90_TMA_STOREES1E_S22_S22_EEEvvEEEEvNT_6ParamsE,@function
        .size           _ZN7cutlass13device_kernelINS_4gemm6kernel13GemmUniversalIN4cute5tupleIJiiiiEEENS1_10collective13CollectiveMmaINS1_35MainloopSm100TmaUmmaWarpSpecializedILi4ELi2ELi4ENS5_IJNS4_1CILi2EEESB_NSA_ILi1EEEEEEEENS5_IJNSA_ILi128EEENSA_ILi64EEESG_EEENS_12float_e5m2_tENS5_IJlSC_lEEESI_SJ_NS4_8TiledMMAINS4_8MMA_AtomIJNS4_10MMA_TraitsINS4_25SM100_MMA_F8F6F4_2x1SM_SSEJSI_SI_fSF_SG_NS4_17integral_constantINS4_4UMMA5MajorELSQ_0EEESR_NSO_INSP_7ScaleInELSS_0EEEST_EEEEEENS4_6LayoutINS5_IJSC_SC_SC_EEENS5_IJNSA_ILi0EEESY_SY_EEEEENS5_IJNS4_10UnderscoreES11_S11_EEEEENS4_28SM100_TMA_2SM_LOAD_MULTICASTENS4_14ComposedLayoutINS4_7SwizzleILi2ELi4ELi3EEENS4_18smem_ptr_flag_bitsILi8EEENSW_INS5_IJNSA_ILi8EEESG_EEENS5_IJSG_SC_EEEEEEEvNS4_8identityENS4_18SM100_TMA_2SM_LOADES1E_vS1F_EENS_8epilogue10collective18CollectiveEpilogueINS1I_23Sm100TmaWarpSpecializedILi1ELi1ELi32ELb0ELb0EEEJNS5_IJSG_SG_SG_EEENS5_IJNSW_ISG_SC_EES1O_EEESI_SJ_SI_SJ_NS1I_6fusion15FusionCallbacksIS1M_NS1Q_17LinearCombinationISI_fSI_fLNS_15FloatRoundStyleE2EEES1N_S1P_JEEENS4_5SM1004TMEM4LOAD26SM100_TMEM_LOAD_32dp32b32xENS4_13SM90_TMA_LOADES1E_NS4_39AutoVectorizingCopyWithAssumedAlignmentILi128EEENS4_14SM90_TMA_STOREES1E_S22_S22_EEEvvEEEEvNT_6ParamsE,(.L_x_149 - _ZN7cutlass13device_kernelINS_4gemm6kernel13GemmUniversalIN4cute5tupleIJiiiiEEENS1_10collective13CollectiveMmaINS1_35MainloopSm100TmaUmmaWarpSpecializedILi4ELi2ELi4ENS5_IJNS4_1CILi2EEESB_NSA_ILi1EEEEEEEENS5_IJNSA_ILi128EEENSA_ILi64EEESG_EEENS_12float_e5m2_tENS5_IJlSC_lEEESI_SJ_NS4_8TiledMMAINS4_8MMA_AtomIJNS4_10MMA_TraitsINS4_25SM100_MMA_F8F6F4_2x1SM_SSEJSI_SI_fSF_SG_NS4_17integral_constantINS4_4UMMA5MajorELSQ_0EEESR_NSO_INSP_7ScaleInELSS_0EEEST_EEEEEENS4_6LayoutINS5_IJSC_SC_SC_EEENS5_IJNSA_ILi0EEESY_SY_EEEEENS5_IJNS4_10UnderscoreES11_S11_EEEEENS4_28SM100_TMA_2SM_LOAD_MULTICASTENS4_14ComposedLayoutINS4_7SwizzleILi2ELi4ELi3EEENS4_18smem_ptr_flag_bitsILi8EEENSW_INS5_IJNSA_ILi8EEESG_EEENS5_IJSG_SC_EEEEEEEvNS4_8identityENS4_18SM100_TMA_2SM_LOADES1E_vS1F_EENS_8epilogue10collective18CollectiveEpilogueINS1I_23Sm100TmaWarpSpecializedILi1ELi1ELi32ELb0ELb0EEEJNS5_IJSG_SG_SG_EEENS5_IJNSW_ISG_SC_EES1O_EEESI_SJ_SI_SJ_NS1I_6fusion15FusionCallbacksIS1M_NS1Q_17LinearCombinationISI_fSI_fLNS_15FloatRoundStyleE2EEES1N_S1P_JEEENS4_5SM1004TMEM4LOAD26SM100_TMEM_LOAD_32dp32b32xENS4_13SM90_TMA_LOADES1E_NS4_39AutoVectorizingCopyWithAssumedAlignmentILi128EEENS4_14SM90_TMA_STOREES1E_S22_S22_EEEvvEEEEvNT_6ParamsE)
        .other          _ZN7cutlass13device_kernelINS_4gemm6kernel13GemmUniversalIN4cute5tupleIJiiiiEEENS1_10collective13CollectiveMmaINS1_35MainloopSm100TmaUmmaWarpSpecializedILi4ELi2ELi4ENS5_IJNS4_1CILi2EEESB_NSA_ILi1EEEEEEEENS5_IJNSA_ILi128EEENSA_ILi64EEESG_EEENS_12float_e5m2_tENS5_IJlSC_lEEESI_SJ_NS4_8TiledMMAINS4_8MMA_AtomIJNS4_10MMA_TraitsINS4_25SM100_MMA_F8F6F4_2x1SM_SSEJSI_SI_fSF_SG_NS4_17integral_constantINS4_4UMMA5MajorELSQ_0EEESR_NSO_INSP_7ScaleInELSS_0EEEST_EEEEEENS4_6LayoutINS5_IJSC_SC_SC_EEENS5_IJNSA_ILi0EEESY_SY_EEEEENS5_IJNS4_10UnderscoreES11_S11_EEEEENS4_28SM100_TMA_2SM_LOAD_MULTICASTENS4_14ComposedLayoutINS4_7SwizzleILi2ELi4ELi3EEENS4_18smem_ptr_flag_bitsILi8EEENSW_INS5_IJNSA_ILi8EEESG_EEENS5_IJSG_SC_EEEEEEEvNS4_8identityENS4_18SM100_TMA_2SM_LOADES1E_vS1F_EENS_8epilogue10collective18CollectiveEpilogueINS1I_23Sm100TmaWarpSpecializedILi1ELi1ELi32ELb0ELb0EEEJNS5_IJSG_SG_SG_EEENS5_IJNSW_ISG_SC_EES1O_EEESI_SJ_SI_SJ_NS1I_6fusion15FusionCallbacksIS1M_NS1Q_17LinearCombinationISI_fSI_fLNS_15FloatRoundStyleE2EEES1N_S1P_JEEENS4_5SM1004TMEM4LOAD26SM100_TMEM_LOAD_32dp32b32xENS4_13SM90_TMA_LOADES1E_NS4_39AutoVectorizingCopyWithAssumedAlignmentILi128EEENS4_14SM90_TMA_STOREES1E_S22_S22_EEEvvEEEEvNT_6ParamsE,@"STO_CUDA_ENTRY STV_DEFAULT"
_ZN7cutlass13device_kernelINS_4gemm6kernel13GemmUniversalIN4cute5tupleIJiiiiEEENS1_10collective13CollectiveMmaINS1_35MainloopSm100TmaUmmaWarpSpecializedILi4ELi2ELi4ENS5_IJNS4_1CILi2EEESB_NSA_ILi1EEEEEEEENS5_IJNSA_ILi128EEENSA_ILi64EEESG_EEENS_12float_e5m2_tENS5_IJlSC_lEEESI_SJ_NS4_8TiledMMAINS4_8MMA_AtomIJNS4_10MMA_TraitsINS4_25SM100_MMA_F8F6F4_2x1SM_SSEJSI_SI_fSF_SG_NS4_17integral_constantINS4_4UMMA5MajorELSQ_0EEESR_NSO_INSP_7ScaleInELSS_0EEEST_EEEEEENS4_6LayoutINS5_IJSC_SC_SC_EEENS5_IJNSA_ILi0EEESY_SY_EEEEENS5_IJNS4_10UnderscoreES11_S11_EEEEENS4_28SM100_TMA_2SM_LOAD_MULTICASTENS4_14ComposedLayoutINS4_7SwizzleILi2ELi4ELi3EEENS4_18smem_ptr_flag_bitsILi8EEENSW_INS5_IJNSA_ILi8EEESG_EEENS5_IJSG_SC_EEEEEEEvNS4_8identityENS4_18SM100_TMA_2SM_LOADES1E_vS1F_EENS_8epilogue10collective18CollectiveEpilogueINS1I_23Sm100TmaWarpSpecializedILi1ELi1ELi32ELb0ELb0EEEJNS5_IJSG_SG_SG_EEENS5_IJNSW_ISG_SC_EES1O_EEESI_SJ_SI_SJ_NS1I_6fusion15FusionCallbacksIS1M_NS1Q_17LinearCombinationISI_fSI_fLNS_15FloatRoundStyleE2EEES1N_S1P_JEEENS4_5SM1004TMEM4LOAD26SM100_TMEM_LOAD_32dp32b32xENS4_13SM90_TMA_LOADES1E_NS4_39AutoVectorizingCopyWithAssumedAlignmentILi128EEENS4_14SM90_TMA_STOREES1E_S22_S22_EEEvvEEEEvNT_6ParamsE:
[----:B------:R-:W1:Y:S01]  /*0000*/  LDC R1, c[0x0][0x37c] ;  /* 0x0000df00ff017b82 */ /* 0x000e620000000800 */
[----:B------:R-:W2:Y:S01]  /*0010*/  S2R R69, SR_TID.X ;  /* 0x0000000000457919 */ /* 0x000ea20000002100 */
[----:B------:R-:W3:Y:S06]  /*0020*/  LDCU.64 UR8, c[0x0][0x890] ;  /* 0x00011200ff0877ac */ /* 0x000eec0008000a00 */
[----:B------:R-:W4:Y:S01]  /*0030*/  S2UR UR4, SR_CgaCtaId ;  /* 0x00000000000479c3 */ /* 0x000f220000008800 */
[----:B------:R-:W-:Y:S02]  /*0040*/  PRMT R80, RZ, 0x7610, R80 ;  /* 0x00007610ff507816 */ /* 0x000fe40000000050 */
[----:B------:R-:W-:Y:S01]  /*0050*/  ELECT P1, URZ, PT ;  /* 0x0000000000ff782f */ /* 0x000fe20003820000 */
[----:B---3--:R-:W-:-:S04]  /*0060*/  UISETP.NE.U32.AND UP0, UPT, UR8, URZ, UPT ;  /* 0x000000ff0800728c */ /* 0x008fc8000bf05070 */
[----:B------:R-:W-:Y:S02]  /*0070*/  UISETP.NE.AND.EX UP0, UPT, UR9, URZ, UPT, UP0 ;  /* 0x000000ff0900728c */ /* 0x000fe4000bf05300 */
[----:B----4-:R-:W-:Y:S02]  /*0080*/  ULOP3.LUT UR33, UR4, 0x1, URZ, 0xc0, !UPT ;  /* 0x0000000104217892 */ /* 0x010fe4000f8ec0ff */
[----:B------:R-:W-:Y:S01]  /*0090*/  ULOP3.LUT UR35, UR4, 0x1, URZ, 0x3c, !UPT ;  /* 0x0000000104237892 */ /* 0x000fe2000f8e3cff */
[----:B--2---:R-:W-:-:S05]  /*00a0*/  SHF.R.U32.HI R81, RZ, 0x5, R69 ;  /* 0x00000005ff517819 */ /* 0x004fca0000011645 */
[----:B------:R-:W2:Y:S02]  /*00b0*/  SHFL.IDX PT, R0, R81, RZ, 0x1f ;  /* 0x00001fff51007589 */ /* 0x000ea400000e0000 */
[----:B--2---:R-:W-:Y:S01]  /*00c0*/  R2UR UR13, R0 ;  /* 0x00000000000d72ca */ /* 0x004fe200000e0000 */
[----:B-1----:R-:W-:-:S14]  /*00d0*/  BRA.U UP0, `(.L_x_0) ;  /* 0x0000000100307547 */ /* 0x002fdc000b800000 */
[----:B------:R-:W1:Y:S02]  /*00e0*/  LDCU.64 UR4, c[0x0][0x888] ;  /* 0x00011100ff0477ac */ /* 0x000e640008000a00 */
[----:B-1----:R-:W-:-:S04]  /*00f0*/  UISETP.NE.U32.AND UP0, UPT, UR4, URZ, UPT ;  /* 0x000000ff0400728c */ /* 0x002fc8000bf05070 */
[----:B------:R-:W-:-:S09]  /*0100*/  UISETP.NE.AND.EX UP0, UPT, UR5, URZ, UPT, UP0 ;  /* 0x000000ff0500728c */ /* 0x000fd2000bf05300 */
[----:B------:R-:W-:Y:S05]  /*0110*/  BRA.U !UP0, `(.L_x_1) ;  /* 0x0000000108147547 */ /* 0x000fea000b800000 */
[----:B------:R-:W1:Y:S01]  /*0120*/  LDC.64 R2, c[0x0][0x888] ;  /* 0x00022200ff027b82 */ /* 0x000e620000000a00 */
[----:B------:R-:W1:Y:S02]  /*0130*/  LDCU.64 UR4, c[0x0][0x358] ;  /* 0x00006b00ff0477ac */ /* 0x000e640008000a00 */
[----:B-1----:R1:W5:Y:S01]  /*0140*/  LDG.E R39, desc[UR4][R2.64] ;  /* 0x0000000402277981 */ /* 0x002362000c1e1900 */
[----:B------:R-:W-:Y:S01]  /*0150*/  HFMA2 R80, -RZ, RZ, 0, 5.9604644775390625e-08 ;  /* 0x00000001ff507431 */ /* 0x000fe200000001ff */
[----:B------:R-:W-:Y:S05]  /*0160*/  BRA `(.L_x_0) ;  /* 0x00000000000c7947 */ /* 0x000fea0003800000 */
.L_x_1:
[----:B------:R-:W1:Y:S01]  /*0170*/  LDCU UR4, c[0x0][0x880] ;  /* 0x00011000ff0477ac */ /* 0x000e620008000800 */
[----:B------:R-:W-:Y:S01]  /*0180*/  HFMA2 R80, -RZ, RZ, 0, 5.9604644775390625e-08 ;  /* 0x00000001ff507431 */ /* 0x000fe200000001ff */
[----:B-1----:R-:W-:-:S07]  /*0190*/  MOV R39, UR4 ;  /* 0x0000000400277c02 */ /* 0x002fce0008000f00 */
.L_x_0:
[----:B------:R-:W2:Y:S02]  /*01a0*/  LDCU.64 UR4, c[0x0][0x8b0] ;  /* 0x00011600ff0477ac */ /* 0x000ea40008000a00 */
[----:B--2---:R-:W-:-:S04]  /*01b0*/  UISETP.NE.U32.AND UP0, UPT, UR4, URZ, UPT ;  /* 0x000000ff0400728c */ /* 0x004fc8000bf05070 */
[----:B------:R-:W-:-:S09]  /*01c0*/  UISETP.NE.AND.EX UP0, UPT, UR5, URZ, UPT, UP0 ;  /* 0x000000ff0500728c */ /* 0x000fd2000bf05300 */
[----:B------:R-:W-:Y:S05]  /*01d0*/  BRA.U UP0, `(.L_x_2) ;  /* 0x0000000100287547 */ /* 0x000fea000b800000 */
[----:B------:R-:W2:Y:S02]  /*01e0*/  LDCU.64 UR4, c[0x0][0x8a8] ;  /* 0x00011500ff0477ac */ /* 0x000ea40008000a00 */
[----:B--2---:R-:W-:-:S04]  /*01f0*/  UISETP.NE.U32.AND UP0, UPT, UR4, URZ, UPT ;  /* 0x000000ff0400728c */ /* 0x004fc8000bf05070 */
[----:B------:R-:W-:-:S09]  /*0200*/  UISETP.NE.AND.EX UP0, UPT, UR5, URZ, UPT, UP0 ;  /* 0x000000ff0500728c */ /* 0x000fd2000bf05300 */
[----:B------:R-:W-:Y:S05]  /*0210*/  BRA.U !UP0, `(.L_x_3) ;  /* 0x0000000108107547 */ /* 0x000fea000b800000 */
[----:B-1----:R-:W1:Y:S01]  /*0220*/  LDC.64 R2, c[0x0][0x8a8] ;  /* 0x00022a00ff027b82 */ /* 0x002e620000000a00 */
[----:B------:R-:W1:Y:S02]  /*0230*/  LDCU.64 UR4, c[0x0][0x358] ;  /* 0x00006b00ff0477ac */ /* 0x000e640008000a00 */
[----:B-1----:R2:W5:Y:S01]  /*0240*/  LDG.E R38, desc[UR4][R2.64] ;  /* 0x0000000402267981 */ /* 0x002562000c1e1900 */
[----:B------:R-:W-:Y:S05]  /*0250*/  BRA `(.L_x_2) ;  /* 0x0000000000087947 */ /* 0x000fea0003800000 */
.L_x_3:
[----:B------:R-:W2:Y:S02]  /*0260*/  LDCU UR4, c[0x0][0x8a0] ;  /* 0x00011400ff0477ac */ /* 0x000ea40008000800 */
[----:B--2---:R-:W-:Y:S02]  /*0270*/  MOV R38, UR4 ;  /* 0x0000000400267c02 */ /* 0x004fe40008000f00 */
.L_x_2:
[----:B------:R-:W-:Y:S01]  /*0280*/  IMAD.U32 R0, RZ, RZ, UR13 ;  /* 0x0000000dff007e24 */ /* 0x000fe2000f8e00ff */
[----:B------:R-:W-:Y:S04]  /*0290*/  BSSY.RECONVERGENT B0, `(.L_x_4) ;  /* 0x000000c000007945 */ /* 0x000fe80003800200 */
[C---:B------:R-:W-:Y:S02]  /*02a0*/  ISETP.NE.OR P2, PT, R0.reuse, 0x1, !P1 ;  /* 0x000000010000780c */ /* 0x040fe40004f45670 */
[----:B------:R-:W-:-:S11]  /*02b0*/  ISETP.NE.OR P0, PT, R0, 0x3, !P1 ;  /* 0x000000030000780c */ /* 0x000fd60004f05670 */
[----:B------:R-:W-:Y:S05]  /*02c0*/  @P2 BRA `(.L_x_5) ;  /* 0x0000000000202947 */ /* 0x000fea0003800000 */
[----:B------:R-:W3:Y:S02]  /*02d0*/  LDCU.64 UR4, c[0x0][0x348] ;  /* 0x00006900ff0477ac */ /* 0x000ee40008000a00 */
[----:B---3--:R-:W-:Y:S02]  /*02e0*/  UIADD3 UR6, UP1, UPT, UR4, 0x80, URZ ;  /* 0x0000008004067890 */ /* 0x008fe4000ff3e0ff */
[----:B------:R-:W-:Y:S02]  /*02f0*/  UIADD3 UR4, UP0, UPT, UR4, 0x180, URZ ;  /* 0x0000018004047890 */ /* 0x000fe4000ff1e0ff */
[----:B------:R-:W-:Y:S02]  /*0300*/  UIADD3.X UR7, UPT, UPT, URZ, UR5, URZ, UP1, !UPT ;  /* 0x00000005ff077290 */ /* 0x000fe40008ffe4ff */
[----:B------:R-:W-:-:S07]  /*0310*/  UIADD3.X UR5, UPT, UPT, URZ, UR5, URZ, UP0, !UPT ;  /* 0x00000005ff057290 */ /* 0x000fce00087fe4ff */
[----:B------:R3:W-:Y:S02]  /*0320*/  UTMACCTL.PF [UR6] ;  /* 0x00000000060079b9 */ /* 0x0007e40008040000 */
[----:B------:R3:W-:Y:S02]  /*0330*/  UTMACCTL.PF [UR4] ;  /* 0x00000000040079b9 */ /* 0x0007e40008040000 */
[----:B---3--:R-:W-:Y:S01]  /*0340*/  NOP ;  /* 0x0000000000007918 */ /* 0x008fe20000000000 */
.L_x_5:
[----:B------:R-:W-:Y:S05]  /*0350*/  BSYNC.RECONVERGENT B0 ;  /* 0x0000000000007941 */ /* 0x000fea0003800200 */
.L_x_4:
[----:B------:R-:W-:Y:S04]  /*0360*/  BSSY.RECONVERGENT B0, `(.L_x_6) ;  /* 0x000000a000007945 */ /* 0x000fe80003800200 */
        /* <DEDUP_REMOVED lines=9> */
.L_x_7:
[----:B------:R-:W-:Y:S05]  /*0400*/  BSYNC.RECONVERGENT B0 ;  /* 0x0000000000007941 */ /* 0x000fea0003800200 */
.L_x_6:
[----:B------:R-:W3:Y:S01]  /*0410*/  LDCU.64 UR4, c[0x0][0x888] ;  /* 0x00011100ff0477ac */ /* 0x000ee20008000a00 */
[----:B------:R-:W-:Y:S02]  /*0420*/  UISETP.EQ.U32.AND UP1, UPT, UR8, URZ, UPT ;  /* 0x000000ff0800728c */ /* 0x000fe4000bf22070 */
[----:B------:R-:W-:Y:S02]  /*0430*/  UPLOP3.LUT UP3, UPT, UPT, UPT, UPT, 0x80, 0x8 ;  /* 0x000000000008789c */ /* 0x000fe40003f6f070 */
[----:B---3--:R-:W-:-:S04]  /*0440*/  UISETP.NE.U32.AND UP0, UPT, UR4, URZ, UPT ;  /* 0x000000ff0400728c */ /* 0x008fc8000bf05070 */
[----:B------:R-:W-:-:S04]  /*0450*/  UISETP.NE.AND.EX UP0, UPT, UR5, URZ, UPT, UP0 ;  /* 0x000000ff0500728c */ /* 0x000fc8000bf05300 */
[----:B------:R-:W-:-:S04]  /*0460*/  UISETP.EQ.OR.EX UP2, UPT, UR9, URZ, !UP0, UP1 ;  /* 0x000000ff0900728c */ /* 0x000fc8000c742710 */
[----:B------:R-:W-:-:S05]  /*0470*/  UP2UR UR60, UPR, URZ, 0x4 ;  /* 0x00000004ff3c7883 */ /* 0x000fca0008000000 */
[----:B------:R-:W-:Y:S07]  /*0480*/  BRA.U !UP2, `(.L_x_8) ;  /* 0x000000010a207547 */ /* 0x000fee000b800000 */
[----:B------:R-:W-:Y:S01]  /*0490*/  UISETP.NE.U32.AND UP1, UPT, UR8, URZ, UPT ;  /* 0x000000ff0800728c */ /* 0x000fe2000bf25070 */
[----:B-----5:R-:W-:Y:S01]  /*04a0*/  FSETP.NEU.AND P0, PT, R39, RZ, PT ;  /* 0x000000ff2700720b */ /* 0x020fe20003f0d000 */
[----:B------:R-:W-:Y:S02]  /*04b0*/  USEL UR4, URZ, 0xffffffff, UP0 ;  /* 0xffffffffff047887 */ /* 0x000fe40008000000 */
[----:B------:R-:W-:-:S10]  /*04c0*/  UISETP.NE.AND.EX UP1, UPT, UR9, URZ, UPT, UP1 ;  /* 0x000000ff0900728c */ /* 0x000fd4000bf25310 */
[----:B------:R-:W-:Y:S01]  /*04d0*/  VOTEU.ANY UP0, P0 ;  /* 0x0000000000ff7886 */ /* 0x000fe20000000100 */
[----:B------:R-:W-:-:S04]  /*04e0*/  @!UP1 USEL UR4, URZ, 0xffffffff, UP0 ;  /* 0xffffffffff049887 */ /* 0x000fc80008000000 */
[----:B------:R-:W-:-:S04]  /*04f0*/  ULOP3.LUT UR4, UR4, 0x1, URZ, 0xc0, !UPT ;  /* 0x0000000104047892 */ /* 0x000fc8000f8ec0ff */
[----:B------:R-:W-:-:S11]  /*0500*/  UISETP.NE.U32.AND UP3, UPT, UR4, 0x1, UPT ;  /* 0x000000010400788c */ /* 0x000fd6000bf65070 */
.L_x_8:
[----:B------:R-:W3:Y:S01]  /*0510*/  SHFL.IDX PT, R0, R81, RZ, 0x1f ;  /* 0x00001fff51007589 */ /* 0x000ee200000e0000 */
[----:B------:R-:W-:-:S04]  /*0520*/  UISETP.NE.AND UP0, UPT, UR13, 0x2, UPT ;  /* 0x000000020d00788c */ /* 0x000fc8000bf05270 */
[----:B------:R-:W-:Y:S02]  /*0530*/  UISETP.EQ.AND UP1, UPT, UR33, URZ, !UP0 ;  /* 0x000000ff2100728c */ /* 0x000fe4000c722270 */
[----:B------:R-:W-:-:S04]  /*0540*/  USEL UR34, URZ, 0x1, UP0 ;  /* 0x00000001ff227887 */ /* 0x000fc80008000000 */
[----:B------:R-:W-:Y:S02]  /*0550*/  PLOP3.LUT P3, PT, P1, PT, UP1, 0x80, 0x8 ;  /* 0x000000000008781c */ /* 0x000fe40000f6f018 */
[----:B---3--:R-:W-:-:S13]  /*0560*/  ISETP.NE.AND P0, PT, R0, RZ, PT ;  /* 0x000000ff0000720c */ /* 0x008fda0003f05270 */
[----:B------:R-:W-:Y:S05]  /*0570*/  @P0 BRA `(.L_x_9) ;  /* 0x0000000000580947 */ /* 0x000fea0003800000 */
[----:B------:R-:W3:Y:S01]  /*0580*/  S2UR UR5, SR_CgaCtaId ;  /* 0x00000000000579c3 */ /* 0x000ee20000008800 */
[----:B------:R-:W-:Y:S01]  /*0590*/  UMOV UR4, 0x400 ;  /* 0x0000040000047882 */ /* 0x000fe20000000000 */
[----:B------:R-:W-:Y:S01]  /*05a0*/  UMOV UR8, 0x1 ;  /* 0x0000000100087882 */ /* 0x000fe20000000000 */
[----:B------:R-:W-:Y:S01]  /*05b0*/  UMOV UR6, 0x2 ;  /* 0x0000000200067882 */ /* 0x000fe20000000000 */
[----:B------:R-:W-:-:S04]  /*05c0*/  UIADD3 UR8, UPT, UPT, -UR8, 0x100000, URZ ;  /* 0x0010000008087890 */ /* 0x000fc8000fffe1ff */
[----:B------:R-:W-:Y:S02]  /*05d0*/  USHF.L.U32 UR9, UR8, 0xb, URZ ;  /* 0x0000000b08097899 */ /* 0x000fe400080006ff */
[----:B------:R-:W-:Y:S02]  /*05e0*/  USHF.L.U32 UR8, UR8, 0x1, URZ ;  /* 0x0000000108087899 */ /* 0x000fe400080006ff */
[----:B------:R-:W-:-:S04]  /*05f0*/  UIADD3 UR6, UPT, UPT, -UR6, 0x100000, URZ ;  /* 0x0010000006067890 */ /* 0x000fc8000fffe1ff */
[----:B------:R-:W-:Y:S02]  /*0600*/  USHF.L.U32 UR7, UR6, 0xb, URZ ;  /* 0x0000000b06077899 */ /* 0x000fe400080006ff */
[----:B------:R-:W-:Y:S01]  /*0610*/  USHF.L.U32 UR6, UR6, 0x1, URZ ;  /* 0x0000000106067899 */ /* 0x000fe200080006ff */
[----:B------:R-:W-:Y:S01]  /*0620*/  ELECT P0, URZ, PT ;  /* 0x0000000000ff782f */ /* 0x000fe20003800000 */
[----:B---3--:R-:W-:Y:S01]  /*0630*/  ULEA UR4, UR5, UR4, 0x18 ;  /* 0x0000000405047291 */ /* 0x008fe2000f8ec0ff */
[----:B------:R-:W3:Y:S11]  /*0640*/  FENCE.VIEW.ASYNC.S ;  /* 0x00000000000073c6 */ /* 0x000ef60000000000 */
[----:B---3--:R3:W4:Y:S01]  /*0650*/  SYNCS.EXCH.64 URZ, [UR4], UR8 ;  /* 0x0000000804ff75b2 */ /* 0x0087220008000100 */
[----:B------:R3:W1:Y:S01]  /*0660*/  SYNCS.EXCH.64 URZ, [UR4+0x20], UR6 ;  /* 0x0000200604ff75b2 */ /* 0x0006620008000100 */
[----:B------:R3:W1:Y:S01]  /*0670*/  SYNCS.EXCH.64 URZ, [UR4+0x8], UR8 ;  /* 0x0000080804ff75b2 */ /* 0x0006620008000100 */
[----:B------:R3:W1:Y:S01]  /*0680*/  SYNCS.EXCH.64 URZ, [UR4+0x28], UR6 ;  /* 0x0000280604ff75b2 */ /* 0x0006620008000100 */
[----:B------:R3:W1:Y:S01]  /*0690*/  SYNCS.EXCH.64 URZ, [UR4+0x10], UR8 ;  /* 0x0000100804ff75b2 */ /* 0x0006620008000100 */
[----:B------:R3:W1:Y:S01]  /*06a0*/  SYNCS.EXCH.64 URZ, [UR4+0x30], UR6 ;  /* 0x0000300604ff75b2 */ /* 0x0006620008000100 */
[----:B------:R3:W1:Y:S01]  /*06b0*/  SYNCS.EXCH.64 URZ, [UR4+0x18], UR8 ;  /* 0x0000180804ff75b2 */ /* 0x0006620008000100 */
[----:B------:R3:W1:Y:S01]  /*06c0*/  SYNCS.EXCH.64 URZ, [UR4+0x38], UR6 ;  /* 0x0000380604ff75b2 */ /* 0x0006620008000100 */
[----:B------:R-:W-:Y:S01]  /*06d0*/  NOP ;  /* 0x0000000000007918 */ /* 0x000fe20000000000 */
.L_x_9:
[----:B------:R-:W2:Y:S01]  /*06e0*/  SHFL.IDX PT, R0, R81, RZ, 0x1f ;  /* 0x00001fff51007589 */ /* 0x000ea200000e0000 */
[----:B------:R-:W-:Y:S01]  /*06f0*/  NOP ;  /* 0x0000000000007918 */ /* 0x000fe20000000000 */
[----:B--2---:R-:W-:-:S13]  /*0700*/  ISETP.NE.AND P0, PT, R0, 0x1, PT ;  /* 0x000000010000780c */ /* 0x004fda0003f05270 */
[----:B------:R-:W-:Y:S05]  /*0710*/  @P0 BRA `(.L_x_10) ;  /* 0x0000000000400947 */ /* 0x000fea0003800000 */
[----:B------:R-:W2:Y:S01]  /*0720*/  S2UR UR5, SR_CgaCtaId ;  /* 0x00000000000579c3 */ /* 0x000ea20000008800 */
[----:B---3--:R-:W-:Y:S01]  /*0730*/  UMOV UR4, 0x400 ;  /* 0x0000040000047882 */ /* 0x008fe20000000000 */
        /* <DEDUP_REMOVED lines=9> */
[----:B--2---:R-:W-:Y:S01]  /*07d0*/  ULEA UR4, UR5, UR4, 0x18 ;  /* 0x0000000405047291 */ /* 0x004fe2000f8ec0ff */
[----:B------:R-:W2:Y:S11]  /*07e0*/  FENCE.VIEW.ASYNC.S ;  /* 0x00000000000073c6 */ /* 0x000eb60000000000 */
[----:B--2---:R2:W3:Y:S01]  /*07f0*/  SYNCS.EXCH.64 URZ, [UR4+0x40], UR8 ;  /* 0x0000400804ff75b2 */ /* 0x0044e20008000100 */
[----:B------:R2:W1:Y:S01]  /*0800*/  SYNCS.EXCH.64 URZ, [UR4+0x48], UR6 ;  /* 0x0000480604ff75b2 */ /* 0x0004620008000100 */
[----:B------:R-:W-:Y:S01]  /*0810*/  NOP ;  /* 0x0000000000007918 */ /* 0x000fe20000000000 */
.L_x_10:
[----:B------:R-:W4:Y:S01]  /*0820*/  SHFL.IDX PT, R0, R81, RZ, 0x1f ;  /* 0x00001fff51007589 */ /* 0x000f2200000e0000 */
[----:B------:R-:W-:Y:S01]  /*0830*/  NOP ;  /* 0x0000000000007918 */ /* 0x000fe20000000000 */
[----:B----4-:R-:W-:-:S13]  /*0840*/  ISETP.NE.AND P0, PT, R0, 0x3, PT ;  /* 0x000000030000780c */ /* 0x010fda0003f05270 */
[----:B------:R-:W-:Y:S05]  /*0850*/  @P0 BRA `(.L_x_11) ;  /* 0x0000000000300947 */ /* 0x000fea0003800000 */
[----:B------:R-:W4:Y:S01]  /*0860*/  S2UR UR5, SR_CgaCtaId ;  /* 0x00000000000579c3 */ /* 0x000f220000008800 */
[----:B--23--:R-:W-:Y:S01]  /*0870*/  UMOV UR6, 0x400 ;  /* 0x0000040000067882 */ /* 0x00cfe20000000000 */
[----:B------:R-:W-:Y:S01]  /*0880*/  UMOV UR4, 0x20 ;  /* 0x0000002000047882 */ /* 0x000fe20000000000 */
[----:B------:R-:W-:Y:S01]  /*0890*/  ELECT P0, URZ, PT ;  /* 0x0000000000ff782f */ /* 0x000fe20003800000 */
[----:B----4-:R-:W-:Y:S02]  /*08a0*/  ULEA UR6, UR5, UR6, 0x18 ;  /* 0x0000000605067291 */ /* 0x010fe4000f8ec0ff */
[----:B------:R-:W-:-:S04]  /*08b0*/  UIADD3 UR4, UPT, UPT, -UR4, 0x100000, URZ ;  /* 0x0010000004047890 */ /* 0x000fc8000fffe1ff */
[----:B------:R-:W-:Y:S02]  /*08c0*/  USHF.L.U32 UR5, UR4, 0xb, URZ ;  /* 0x0000000b04057899 */ /* 0x000fe400080006ff */
[----:B------:R-:W-:Y:S01]  /*08d0*/  USHF.L.U32 UR4, UR4, 0x1, URZ ;  /* 0x0000000104047899 */ /* 0x000fe200080006ff */
[----:B------:R-:W2:Y:S11]  /*08e0*/  FENCE.VIEW.ASYNC.S ;  /* 0x00000000000073c6 */ /* 0x000eb60000000000 */
[----:B--2---:R4:W2:Y:S01]  /*08f0*/  SYNCS.EXCH.64 URZ, [UR6+0x50], UR4 ;  /* 0x0000500406ff75b2 */ /* 0x0048a20008000100 */
[----:B------:R4:W3:Y:S02]  /*0900*/  SYNCS.EXCH.64 URZ, [UR6+0x58], UR4 ;  /* 0x0000580406ff75b2 */ /* 0x0008e40008000100 */
[----:B----4-:R-:W-:Y:S01]  /*0910*/  NOP ;  /* 0x0000000000007918 */ /* 0x010fe20000000000 */
.L_x_11:
[----:B------:R-:W4:Y:S01]  /*0920*/  SHFL.IDX PT, R0, R81, RZ, 0x1f ;  /* 0x00001fff51007589 */ /* 0x000f2200000e0000 */
[----:B------:R-:W-:Y:S01]  /*0930*/  NOP ;  /* 0x0000000000007918 */ /* 0x000fe20000000000 */
[----:B----4-:R-:W-:-:S13]  /*0940*/  ISETP.NE.AND P0, PT, R0, 0x4, PT ;  /* 0x000000040000780c */ /* 0x010fda0003f05270 */
[----:B------:R-:W-:Y:S05]  /*0950*/  @P0 BRA `(.L_x_12) ;  /* 0x00000000004c0947 */ /* 0x000fea0003800000 */
[----:B------:R-:W4:Y:S01]  /*0960*/  S2UR UR5, SR_CgaCtaId ;  /* 0x00000000000579c3 */ /* 0x000f220000008800 */
[----:B--23--:R-:W-:Y:S01]  /*0970*/  UMOV UR4, 0x3a0 ;  /* 0x000003a000047882 */ /* 0x00cfe20000000000 */
[----:B------:R-:W-:Y:S01]  /*0980*/  UMOV UR6, 0x400 ;  /* 0x0000040000067882 */ /* 0x000fe20000000000 */
[----:B------:R-:W-:Y:S01]  /*0990*/  USEL UR4, UR4, 0x320, UP3 ;  /* 0x0000032004047887 */ /* 0x000fe20009800000 */
[----:B------:R-:W-:Y:S01]  /*09a0*/  UMOV UR8, 0x1 ;  /* 0x0000000100087882 */ /* 0x000fe20000000000 */
[----:B------:R-:W-:Y:S01]  /*09b0*/  ELECT P0, URZ, PT ;  /* 0x0000000000ff782f */ /* 0x000fe20003800000 */
[----:B------:R-:W-:-:S04]  /*09c0*/  UIADD3 UR8, UPT, UPT, -UR8, 0x100000, URZ ;  /* 0x0010000008087890 */ /* 0x000fc8000fffe1ff */
[----:B------:R-:W-:Y:S02]  /*09d0*/  USHF.L.U32 UR9, UR8, 0xb, URZ ;  /* 0x0000000b08097899 */ /* 0x000fe400080006ff */
[----:B------:R-:W-:Y:S02]  /*09e0*/  USHF.L.U32 UR8, UR8, 0x1, URZ ;  /* 0x0000000108087899 */ /* 0x000fe400080006ff */
[----:B----4-:R-:W-:Y:S02]  /*09f0*/  ULEA UR6, UR5, UR6, 0x18 ;  /* 0x0000000605067291 */ /* 0x010fe4000f8ec0ff */
[----:B------:R-:W-:-:S04]  /*0a00*/  UIADD3 UR4, UPT, UPT, -UR4, 0x100000, URZ ;  /* 0x0010000004047890 */ /* 0x000fc8000fffe1ff */
[----:B------:R-:W-:Y:S02]  /*0a10*/  USHF.L.U32 UR5, UR4, 0xb, URZ ;  /* 0x0000000b04057899 */ /* 0x000fe400080006ff */
[----:B------:R-:W-:Y:S01]  /*0a20*/  USHF.L.U32 UR4, UR4, 0x1, URZ ;  /* 0x0000000104047899 */ /* 0x000fe200080006ff */
[----:B------:R-:W2:Y:S03]  /*0a30*/  FENCE.VIEW.ASYNC.S ;  /* 0x00000000000073c6 */ /* 0x000ea60000000000 */
[----:B--2---:R4:W2:Y:S08]  /*0a40*/  SYNCS.EXCH.64 URZ, [UR6+0x60], UR8 ;  /* 0x0000600806ff75b2 */ /* 0x0048b00008000100 */
[----:B------:R4:W3:Y:S01]  /*0a50*/  SYNCS.EXCH.64 URZ, [UR6+0x70], UR4 ;  /* 0x0000700406ff75b2 */ /* 0x0008e20008000100 */
[----:B------:R4:W1:Y:S01]  /*0a60*/  SYNCS.EXCH.64 URZ, [UR6+0x68], UR8 ;  /* 0x0000680806ff75b2 */ /* 0x0008620008000100 */
[----:B------:R4:W1:Y:S02]  /*0a70*/  SYNCS.EXCH.64 URZ, [UR6+0x78], UR4 ;  /* 0x0000780406ff75b2 */ /* 0x0008640008000100 */
[----:B----4-:R-:W-:Y:S01]  /*0a80*/  NOP ;  /* 0x0000000000007918 */ /* 0x010fe20000000000 */
.L_x_12:
[----:B------:R-:W4:Y:S01]  /*0a90*/  SHFL.IDX PT, R0, R81, RZ, 0x1f ;  /* 0x00001fff51007589 */ /* 0x000f2200000e0000 */
[----:B------:R-:W-:Y:S01]  /*0aa0*/  NOP ;  /* 0x0000000000007918 */ /* 0x000fe20000000000 */
[----:B----4-:R-:W-:-:S13]  /*0ab0*/  ISETP.NE.AND P0, PT, R0, 0x5, PT ;  /* 0x000000050000780c */ /* 0x010fda0003f05270 */
[----:B------:R-:W-:Y:S05]  /*0ac0*/  @P0 BRA `(.L_x_13) ;  /* 0x0000000000580947 */ /* 0x000fea0003800000 */
[----:B------:R-:W4:Y:S01]  /*0ad0*/  S2UR UR5, SR_CgaCtaId ;  /* 0x00000000000579c3 */ /* 0x000f220000008800 */
[----:B--23--:R-:W-:Y:S01]  /*0ae0*/  UMOV UR4, 0x400 ;  /* 0x0000040000047882 */ /* 0x00cfe20000000000 */
        /* <DEDUP_REMOVED lines=9> */
[----:B----4-:R-:W-:Y:S01]  /*0b80*/  ULEA UR4, UR5, UR4, 0x18 ;  /* 0x0000000405047291 */ /* 0x010fe2000f8ec0ff */
[----:B------:R-:W2:Y:S11]  /*0b90*/  FENCE.VIEW.ASYNC.S ;  /* 0x00000000000073c6 */ /* 0x000eb60000000000 */
[----:B--2---:R4:W2:Y:S01]  /*0ba0*/  SYNCS.EXCH.64 URZ, [UR4+0x80], UR6 ;  /* 0x0000800604ff75b2 */ /* 0x0048a20008000100 */
[----:B------:R4:W3:Y:S01]  /*0bb0*/  SYNCS.EXCH.64 URZ, [UR4+0xa0], UR8 ;  /* 0x0000a00804ff75b2 */ /* 0x0008e20008000100 */
[----:B------:R4:W1:Y:S01]  /*0bc0*/  SYNCS.EXCH.64 URZ, [UR4+0x88], UR6 ;  /* 0x0000880604ff75b2 */ /* 0x0008620008000100 */
[----:B------:R4:W1:Y:S01]  /*0bd0*/  SYNCS.EXCH.64 URZ, [UR4+0xa8], UR8 ;  /* 0x0000a80804ff75b2 */ /* 0x0008620008000100 */
[----:B------:R4:W1:Y:S01]  /*0be0*/  SYNCS.EXCH.64 URZ, [UR4+0x90], UR6 ;  /* 0x0000900604ff75b2 */ /* 0x0008620008000100 */
[----:B------:R4:W1:Y:S01]  /*0bf0*/  SYNCS.EXCH.64 URZ, [UR4+0xb0], UR8 ;  /* 0x0000b00804ff75b2 */ /* 0x0008620008000100 */
[----:B------:R4:W1:Y:S01]  /*0c00*/  SYNCS.EXCH.64 URZ, [UR4+0x98], UR6 ;  /* 0x0000980604ff75b2 */ /* 0x0008620008000100 */
[----:B------:R4:W1:Y:S02]  /*0c10*/  SYNCS.EXCH.64 URZ, [UR4+0xb8], UR8 ;  /* 0x0000b80804ff75b2 */ /* 0x0008640008000100 */
[----:B----4-:R-:W-:Y:S01]  /*0c20*/  NOP ;  /* 0x0000000000007918 */ /* 0x010fe20000000000 */
.L_x_13:
[----:B------:R-:W4:Y:S01]  /*0c30*/  SHFL.IDX PT, R0, R81, RZ, 0x1f ;  /* 0x00001fff51007589 */ /* 0x000f2200000e0000 */
[----:B------:R-:W-:Y:S01]  /*0c40*/  ISETP.NE.OR P1, PT, RZ, UR13, !P1 ;  /* 0x0000000dff007c0c */ /* 0x000fe2000cf25670 */
[----:B------:R-:W-:Y:S01]  /*0c50*/  NOP ;  /* 0x0000000000007918 */ /* 0x000fe20000000000 */
[----:B----4-:R-:W-:-:S13]  /*0c60*/  ISETP.NE.AND P0, PT, R0, 0x3, PT ;  /* 0x000000030000780c */ /* 0x010fda0003f05270 */
[----:B------:R-:W-:Y:S05]  /*0c70*/  @P0 BRA `(.L_x_14) ;  /* 0x0000000000380947 */ /* 0x000fea0003800000 */
[----:B------:R-:W4:Y:S01]  /*0c80*/  S2UR UR5, SR_CgaCtaId ;  /* 0x00000000000579c3 */ /* 0x000f220000008800 */
[----:B--23--:R-:W-:Y:S01]  /*0c90*/  UMOV UR4, 0x400 ;  /* 0x0000040000047882 */ /* 0x00cfe20000000000 */
[----:B------:R-:W-:Y:S01]  /*0ca0*/  UMOV UR6, 0x20 ;  /* 0x0000002000067882 */ /* 0x000fe20000000000 */
[----:B------:R-:W-:Y:S01]  /*0cb0*/  ELECT P0, URZ, PT ;  /* 0x0000000000ff782f */ /* 0x000fe20003800000 */
[----:B------:R-:W-:-:S04]  /*0cc0*/  UIADD3 UR6, UPT, UPT, -UR6, 0x100000, URZ ;  /* 0x0010000006067890 */ /* 0x000fc8000fffe1ff */
[----:B------:R-:W-:Y:S02]  /*0cd0*/  USHF.L.U32 UR7, UR6, 0xb, URZ ;  /* 0x0000000b06077899 */ /* 0x000fe400080006ff */
[----:B------:R-:W-:Y:S02]  /*0ce0*/  USHF.L.U32 UR6, UR6, 0x1, URZ ;  /* 0x0000000106067899 */ /* 0x000fe400080006ff */
[----:B----4-:R-:W-:Y:S01]  /*0cf0*/  ULEA UR4, UR5, UR4, 0x18 ;  /* 0x0000000405047291 */ /* 0x010fe2000f8ec0ff */
[----:B------:R-:W2:Y:S11]  /*0d00*/  FENCE.VIEW.ASYNC.S ;  /* 0x00000000000073c6 */ /* 0x000eb60000000000 */
[----:B--2---:R4:W2:Y:S01]  /*0d10*/  SYNCS.EXCH.64 URZ, [UR4+0xc0], UR6 ;  /* 0x0000c00604ff75b2 */ /* 0x0048a20008000100 */
[----:B------:R4:W3:Y:S01]  /*0d20*/  SYNCS.EXCH.64 URZ, [UR4+0xd0], UR6 ;  /* 0x0000d00604ff75b2 */ /* 0x0008e20008000100 */
[----:B------:R4:W1:Y:S01]  /*0d30*/  SYNCS.EXCH.64 URZ, [UR4+0xc8], UR6 ;  /* 0x0000c80604ff75b2 */ /* 0x0008620008000100 */
[----:B------:R4:W1:Y:S02]  /*0d40*/  SYNCS.EXCH.64 URZ, [UR4+0xd8], UR6 ;  /* 0x0000d80604ff75b2 */ /* 0x0008640008000100 */
[----:B----4-:R-:W-:Y:S01]  /*0d50*/  NOP ;  /* 0x0000000000007918 */ /* 0x010fe20000000000 */
.L_x_14:
[----:B--23--:R-:W2:Y:S01]  /*0d60*/  S2UR UR7, SR_CgaCtaId ;  /* 0x00000000000779c3 */ /* 0x00cea20000008800 */
[----:B------:R-:W-:Y:S01]  /*0d70*/  VOTEU.ALL UP0, P1 ;  /* 0x0000000000ff7886 */ /* 0x000fe20000800000 */
[----:B------:R-:W-:Y:S01]  /*0d80*/  UMOV UR4, 0x20 ;  /* 0x0000002000047882 */ /* 0x000fe20000000000 */
[----:B------:R-:W-:Y:S01]  /*0d90*/  NOP ;  /* 0x0000000000007918 */ /* 0x000fe20000000000 */
[----:B------:R-:W-:Y:S01]  /*0da0*/  LOP3.LUT R0, R69, 0x1f, RZ, 0xc0, !PT ;  /* 0x0000001f45007812 */ /* 0x000fe200078ec0ff */
[----:B------:R-:W-:Y:S01]  /*0db0*/  UISETP.NE.AND UP4, UPT, UR13, URZ, UPT ;  /* 0x000000ff0d00728c */ /* 0x000fe2000bf85270 */
[----:B------:R-:W-:Y:S01]  /*0dc0*/  @!UP0 UMOV UR6, 0x400 ;  /* 0x0000040000068882 */ /* 0x000fe20000000000 */
[----:B------:R-:W-:-:S04]  /*0dd0*/  @!UP0 UIADD3 UR4, UPT, UPT, -UR4, 0x100000, URZ ;  /* 0x0010000004048890 */ /* 0x000fc8000fffe1ff */
[----:B------:R-:W-:Y:S02]  /*0de0*/  @!UP0 USHF.L.U32 UR5, UR4, 0xb, URZ ;  /* 0x0000000b04058899 */ /* 0x000fe400080006ff */
[----:B------:R-:W-:Y:S02]  /*0df0*/  @!UP0 USHF.L.U32 UR4, UR4, 0x1, URZ ;  /* 0x0000000104048899 */ /* 0x000fe400080006ff */
[----:B--2---:R-:W-:Y:S01]  /*0e00*/  @!UP0 ULEA UR6, UR7, UR6, 0x18 ;  /* 0x0000000607068291 */ /* 0x004fe2000f8ec0ff */
[----:B------:R-:W2:Y:S01]  /*0e10*/  LDCU UR7, c[0x0][0x36c] ;  /* 0x00006d80ff0777ac */ /* 0x000ea20008000800 */
[----:B------:R-:W-:Y:S01]  /*0e20*/  VOTEU.ALL UP0, P1 ;  /* 0x0000000000ff7886 */ /* 0x000fe20000800000 */
[----:B------:R-:W3:Y:S09]  /*0e30*/  FENCE.VIEW.ASYNC.S ;  /* 0x00000000000073c6 */ /* 0x000ef20000000000 */
[----:B---3--:R3:W4:Y:S01]  /*0e40*/  @!UP0 SYNCS.EXCH.64 URZ, [UR6+0xe0], UR4 ;  /* 0x0000e00406ff85b2 */ /* 0x0087220008000100 */
[----:B--2---:R-:W-:-:S09]  /*0e50*/  UISETP.EQ.U32.AND UP5, UPT, UR7, 0x1, UPT ;  /* 0x000000010700788c */ /* 0x004fd2000bfa2070 */
[----:B---3--:R-:W-:Y:S05]  /*0e60*/  BRA.U !UP5, `(.L_x_15) ;  /* 0x000000010d087547 */ /* 0x008fea000b800000 */
[----:B-1--4-:R-:W-:Y:S01]  /*0e70*/  UCGABAR_ARV ;  /* 0x00000000000079c7 */ /* 0x012fe20008000000 */
[----:B------:R-:W-:Y:S05]  /*0e80*/  BRA `(.L_x_16) ;  /* 0x0000000000047947 */ /* 0x000fea0003800000 */
.L_x_15:
[----:B-1--4-:R-:W-:Y:S01]  /*0e90*/  NOP ;  /* 0x0000000000007918 */ /* 0x012fe20000000000 */
.L_x_16:
[----:B------:R-:W1:Y:S01]  /*0ea0*/  S2UR UR19, SR_CTAID.X ;  /* 0x00000000001379c3 */ /* 0x000e620000002500 */
[----:B------:R-:W-:-:S05]  /*0eb0*/  CS2R.32 R3, SR_CgaSize ;  /* 0x0000000000037805 */ /* 0x000fca0000008a00 */
[----:B------:R-:W-:-:S05]  /*0ec0*/  IMAD R3, R3, -0xa0, RZ ;  /* 0xffffff6003037824 */ /* 0x000fca00078e02ff */
[----:B------:R-:W-:-:S14]  /*0ed0*/  R2UR UR5, R3 ;  /* 0x00000000030572ca */ /* 0x000fdc00000e0000 */
[----:B------:R-:W2:Y:S01]  /*0ee0*/  LDCU UR5, c[0x0][UR5+0x2b0] ;  /* 0x00005600050577ac */ /* 0x000ea20008000800 */
[----:B------:R-:W-:-:S05]  /*0ef0*/  CS2R.32 R3, SR_CgaSize ;  /* 0x0000000000037805 */ /* 0x000fca0000008a00 */
[----:B------:R-:W-:-:S05]  /*0f00*/  IMAD R3, R3, -0xa0, RZ ;  /* 0xffffff6003037824 */ /* 0x000fca00078e02ff */
[----:B------:R-:W-:-:S14]  /*0f10*/  R2UR UR4, R3 ;  /* 0x00000000030472ca */ /* 0x000fdc00000e0000 */
[----:B------:R-:W3:Y:S01]  /*0f20*/  LDCU UR4, c[0x0][UR4+0x2b4] ;  /* 0x00005680040477ac */ /* 0x000ee20008000800 */
[----:B------:R-:W4:Y:S01]  /*0f30*/  S2UR UR7, SR_CTAID.Y ;  /* 0x00000000000779c3 */ /* 0x000f220000002600 */
[----:B------:R-:W3:Y:S01]  /*0f40*/  LDCU UR18, c[0x0][0xb24] ;  /* 0x00016480ff1277ac */ /* 0x000ee20008000800 */
[----:B------:R-:W-:-:S05]  /*0f50*/  CS2R.32 R3, SR_CgaSize ;  /* 0x0000000000037805 */ /* 0x000fca0000008a00 */
[----:B------:R-:W-:-:S05]  /*0f60*/  IMAD R3, R3, -0xa0, RZ ;  /* 0xffffff6003037824 */ /* 0x000fca00078e02ff */
[----:B------:R-:W-:-:S14]  /*0f70*/  R2UR UR58, R3 ;  /* 0x00000000033a72ca */ /* 0x000fdc00000e0000 */
[----:B------:R-:W3:Y:S01]  /*0f80*/  LDCU UR58, c[0x0][UR58+0x2a0] ;  /* 0x000054003a3a77ac */ /* 0x000ee20008000800 */
[----:B------:R-:W3:Y:S01]  /*0f90*/  S2UR UR8, SR_CgaCtaId ;  /* 0x00000000000879c3 */ /* 0x000ee20000008800 */
[----:B------:R-:W-:-:S05]  /*0fa0*/  CS2R.32 R3, SR_CgaSize ;  /* 0x0000000000037805 */ /* 0x000fca0000008a00 */
[----:B------:R-:W-:-:S05]  /*0fb0*/  IMAD R3, R3, -0xa0, RZ ;  /* 0xffffff6003037824 */ /* 0x000fca00078e02ff */
[----:B------:R-:W-:-:S14]  /*0fc0*/  R2UR UR55, R3 ;  /* 0x00000000033772ca */ /* 0x000fdc00000e0000 */
[----:B------:R-:W3:Y:S01]  /*0fd0*/  LDCU UR55, c[0x0][UR55+0x2a4] ;  /* 0x00005480373777ac */ /* 0x000ee20008000800 */
[----:B------:R-:W-:Y:S01]  /*0fe0*/  UISETP.GT.U32.AND UP0, UPT, UR33, 0xffff, UPT ;  /* 0x0000ffff2100788c */ /* 0x000fe2000bf04070 */
[----:B------:R-:W-:Y:S01]  /*0ff0*/  UMOV UR27, 0x5 ;  /* 0x00000005001b7882 */ /* 0x000fe20000000000 */
[----:B-1----:R-:W-:Y:S01]  /*1000*/  I2FP.F32.U32 R3, UR19 ;  /* 0x0000001300037c45 */ /* 0x002fe20008201000 */
[----:B------:R-:W1:Y:S01]  /*1010*/  S2UR UR36, SR_CTAID.Z ;  /* 0x00000000002479c3 */ /* 0x000e620000002700 */
[----:B------:R-:W1:Y:S03]  /*1020*/  LDCU UR40, c[0x0][0xb24] ;  /* 0x00016480ff2877ac */ /* 0x000e660008000800 */
[----:B--2---:R-:W-:Y:S01]  /*1030*/  FMUL R3, R3, UR5 ;  /* 0x0000000503037c20 */ /* 0x004fe20008400000 */
[----:B------:R-:W-:Y:S01]  /*1040*/  USEL UR5, UR33, 0xffff, !UP0 ;  /* 0x0000ffff21057887 */ /* 0x000fe2000c000000 */
[----:B----4-:R-:W-:Y:S01]  /*1050*/  I2FP.F32.U32 R2, UR7 ;  /* 0x0000000700027c45 */ /* 0x010fe20008201000 */
[----:B------:R-:W2:Y:S03]  /*1060*/  LDCU UR26, c[0x0][0xb30] ;  /* 0x00016600ff1a77ac */ /* 0x000ea60008000800 */
[----:B------:R-:W4:Y:S01]  /*1070*/  F2I.U32.TRUNC.NTZ R3, R3 ;  /* 0x0000000300037305 */ /* 0x000f22000020f000 */
[----:B---3--:R-:W-:Y:S01]  /*1080*/  FMUL R2, R2, UR4 ;  /* 0x0000000402027c20 */ /* 0x008fe20008400000 */
[----:B------:R-:W-:-:S02]  /*1090*/  ULOP3.LUT UR24, UR5, 0xffff, URZ, 0xc0, !UPT ;  /* 0x0000ffff05187892 */ /* 0x000fc4000f8ec0ff */
[----:B------:R-:W-:Y:S02]  /*10a0*/  USHF.L.U32 UR28, UR8, 0xa, URZ ;  /* 0x0000000a081c7899 */ /* 0x000fe400080006ff */
[----:B------:R-:W-:Y:S02]  /*10b0*/  UISETP.GE.AND UP2, UPT, UR18, 0x1, UPT ;  /* 0x000000011200788c */ /* 0x000fe4000bf46270 */
[----:B------:R-:W3:Y:S01]  /*10c0*/  F2I.U32.TRUNC.NTZ R2, R2 ;  /* 0x0000000200027305 */ /* 0x000ee2000020f000 */
[----:B------:R-:W-:Y:S01]  /*10d0*/  UMOV UR45, UR7 ;  /* 0x00000007002d7c82 */ /* 0x000fe20008000000 */
[----:B------:R-:W-:Y:S01]  /*10e0*/  UMOV UR46, UR19 ;  /* 0x00000013002e7c82 */ /* 0x000fe20008000000 */
[----:B----4-:R-:W-:Y:S02]  /*10f0*/  R2UR UR4, R3 ;  /* 0x00000000030472ca */ /* 0x010fe400000e0000 */
[----:B------:R-:W-:Y:S02]  /*1100*/  PRMT R3, RZ, 0x7610, R3 ;  /* 0x00007610ff037816 */ /* 0x000fe40000000003 */
[----:B---3--:R-:W-:-:S02]  /*1110*/  R2UR UR6, R2 ;  /* 0x00000000020672ca */ /* 0x008fc400000e0000 */
[----:B------:R-:W-:-:S07]  /*1120*/  PRMT R2, RZ, 0x7610, R2 ;  /* 0x00007610ff027816 */ /* 0x000fce0000000002 */
[----:B------:R-:W-:-:S04]  /*1130*/  UIADD3 UR5, UPT, UPT, -UR4, URZ, URZ ;  /* 0x000000ff04057290 */ /* 0x000fc8000fffe1ff */
[----:B------:R-:W-:Y:S02]  /*1140*/  UIMAD UR58, UR58, UR5, UR19 ;  /* 0x000000053a3a72a4 */ /* 0x000fe4000f8e0213 */
[----:B------:R-:W-:-:S04]  /*1150*/  UIADD3 UR4, UPT, UPT, -UR6, URZ, URZ ;  /* 0x000000ff06047290 */ /* 0x000fc8000fffe1ff */
[----:B------:R-:W-:Y:S01]  /*1160*/  UIMAD UR55, UR55, UR4, UR7 ;  /* 0x00000004373772a4 */ /* 0x000fe2000f8e0207 */
[----:B-12---:R-:W-:Y:S11]  /*1170*/  BRA.U UP4, `(.L_x_17) ;  /* 0x00000001043c7547 */ /* 0x006ff6000b800000 */
[----:B------:R-:W-:Y:S02]  /*1180*/  UISETP.GT.U32.AND UP0, UPT, UR58, 0x1, UPT ;  /* 0x000000013a00788c */ /* 0x000fe4000bf04070 */
[----:B------:R-:W-:Y:S02]  /*1190*/  ULOP3.LUT UR4, UR58, 0xfffffffe, URZ, 0xc0, !UPT ;  /* 0xfffffffe3a047892 */ /* 0x000fe4000f8ec0ff */
[----:B------:R-:W-:Y:S02]  /*11a0*/  UISETP.NE.AND UP1, UPT, UR55, URZ, UP0 ;  /* 0x000000ff3700728c */ /* 0x000fe40008725270 */
[----:B------:R-:W-:Y:S02]  /*11b0*/  UISETP.NE.AND UP0, UPT, UR55, 0x1, UP0 ;  /* 0x000000013700788c */ /* 0x000fe40008705270 */
[----:B------:R-:W-:Y:S02]  /*11c0*/  USEL UR7, URZ, 0x1, UP1 ;  /* 0x00000001ff077887 */ /* 0x000fe40008800000 */
[----:B------:R-:W-:-:S02]  /*11d0*/  USEL UR6, URZ, 0x4, UP0 ;  /* 0x00000004ff067887 */ /* 0x000fc40008000000 */
[----:B------:R-:W-:Y:S02]  /*11e0*/  USEL UR5, URZ, 0x2, UP1 ;  /* 0x00000002ff057887 */ /* 0x000fe40008800000 */
[----:B------:R-:W-:Y:S02]  /*11f0*/  ULEA UR4, UR55, UR4, 0x1 ;  /* 0x0000000437047291 */ /* 0x000fe4000f8e08ff */
[----:B------:R-:W-:Y:S02]  /*1200*/  USEL UR8, URZ, 0x8, UP0 ;  /* 0x00000008ff087887 */ /* 0x000fe40008000000 */
[----:B------:R-:W-:-:S03]  /*1210*/  UIADD3 UR5, UPT, UPT, UR5, UR6, UR7 ;  /* 0x0000000605057290 */ /* 0x000fc6000fffe007 */
[----:B------:R-:W-:Y:S01]  /*1220*/  UMOV UR6, 0x3 ;  /* 0x0000000300067882 */ /* 0x000fe20000000000 */
[----:B------:R-:W-:Y:S02]  /*1230*/  UIADD3 UR5, UPT, UPT, UR5, UR8, URZ ;  /* 0x0000000805057290 */ /* 0x000fe4000fffe0ff */
[----:B------:R-:W-:-:S04]  /*1240*/  USHF.L.U32 UR4, UR6, UR4, URZ ;  /* 0x0000000406047299 */ /* 0x000fc800080006ff */
[----:B------:R-:W-:Y:S02]  /*1250*/  MOV R3, UR5 ;  /* 0x0000000500037c02 */ /* 0x000fe40008000f00 */
[----:B------:R-:W-:Y:S02]  /*1260*/  MOV R2, UR4 ;  /* 0x0000000400027c02 */ /* 0x000fe40008000f00 */
.L_x_17:
[----:B------:R-:W-:Y:S05]  /*1270*/  BRA.U !UP2, `(.L_x_18) ;  /* 0x000000010ad07547 */ /* 0x000fea000b800000 */
[----:B------:R-:W1:Y:S01]  /*1280*/  LDCU.128 UR20, c[0x0][0xb10] ;  /* 0x00016200ff1477ac */ /* 0x000e620008000c00 */
[----:B------:R-:W2:Y:S01]  /*1290*/  LDCU UR12, c[0x0][0x370] ;  /* 0x00006e00ff0c77ac */ /* 0x000ea20008000800 */
[----:B------:R-:W3:Y:S01]  /*12a0*/  LDCU UR5, c[0x0][0x374] ;  /* 0x00006e80ff0577ac */ /* 0x000ee20008000800 */
[----:B------:R-:W4:Y:S01]  /*12b0*/  LDCU UR25, c[0x0][0xb0c] ;  /* 0x00016180ff1977ac */ /* 0x000f220008000800 */
[----:B------:R-:W4:Y:S01]  /*12c0*/  LDCU UR4, c[0x0][0xb20] ;  /* 0x00016400ff0477ac */ /* 0x000f220008000800 */
[----:B------:R-:W4:Y:S01]  /*12d0*/  LDCU.64 UR16, c[0x0][0xb28] ;  /* 0x00016500ff1077ac */ /* 0x000f220008000a00 */
[----:B-1----:R-:W-:Y:S02]  /*12e0*/  UISETP.NE.AND UP0, UPT, UR22, 0x1, UPT ;  /* 0x000000011600788c */ /* 0x002fe4000bf05270 */
[----:B---3--:R-:W-:Y:S02]  /*12f0*/  UIMAD.WIDE.U32 UR6, UR5, UR23, URZ ;  /* 0x00000017050672a5 */ /* 0x008fe4000f8e00ff */
[----:B--2---:R-:W-:-:S02]  /*1300*/  UIMAD.WIDE.U32 UR8, UR12, UR20, URZ ;  /* 0x000000140c0872a5 */ /* 0x004fc4000f8e00ff */
[----:B----4-:R-:W-:Y:S02]  /*1310*/  UISETP.NE.AND UP1, UPT, UR25, 0x1, UPT ;  /* 0x000000011900788c */ /* 0x010fe4000bf25270 */
[----:B------:R-:W-:Y:S01]  /*1320*/  UISETP.NE.AND UP2, UPT, UR18, 0x1, UPT ;  /* 0x000000011200788c */ /* 0x000fe2000bf45270 */
[----:B------:R-:W-:Y:S02]  /*1330*/  UMOV UR6, UR7 ;  /* 0x0000000700067c82 */ /* 0x000fe40008000000 */
[----:B------:R-:W-:Y:S01]  /*1340*/  UMOV UR8, UR9 ;  /* 0x0000000900087c82 */ /* 0x000fe20008000000 */
[----:B------:R-:W-:Y:S02]  /*1350*/  @UP0 USHF.R.U32.HI UR5, URZ, UR4, UR6 ;  /* 0x00000004ff050299 */ /* 0x000fe40008011606 */
[----:B------:R-:W-:Y:S02]  /*1360*/  UIMAD.WIDE.U32 UR14, UR45, UR23, URZ ;  /* 0x000000172d0e72a5 */ /* 0x000fe4000f8e00ff */
[----:B------:R-:W-:-:S02]  /*1370*/  UIMAD.WIDE.U32 UR6, UR5, UR16, URZ ;  /* 0x00000010050672a5 */ /* 0x000fc4000f8e00ff */
[----:B------:R-:W-:Y:S02]  /*1380*/  @UP1 USHF.R.U32.HI UR12, URZ, UR21, UR8 ;  /* 0x00000015ff0c1299 */ /* 0x000fe40008011608 */
[----:B------:R-:W-:Y:S02]  /*1390*/  UIMAD.WIDE.U32 UR10, UR19, UR20, URZ ;  /* 0x00000014130a72a5 */ /* 0x000fe4000f8e00ff */
[----:B------:R-:W-:Y:S01]  /*13a0*/  UIMAD.WIDE.U32 UR8, UR12, UR16, URZ ;  /* 0x000000100c0872a5 */ /* 0x000fe2000f8e00ff */
[----:B------:R-:W-:Y:S01]  /*13b0*/  UMOV UR14, UR15 ;  /* 0x0000000f000e7c82 */ /* 0x000fe20008000000 */
[----:B------:R-:W-:Y:S01]  /*13c0*/  UMOV UR6, UR7 ;  /* 0x0000000700067c82 */ /* 0x000fe20008000000 */
[----:B------:R-:W-:Y:S02]  /*13d0*/  USHF.R.U32.HI UR14, URZ, UR4, UR14 ;  /* 0x00000004ff0e7299 */ /* 0x000fe4000801160e */
[----:B------:R-:W-:Y:S01]  /*13e0*/  @UP2 USHF.R.U32.HI UR5, URZ, UR17, UR6 ;  /* 0x00000011ff052299 */ /* 0x000fe20008011606 */
[----:B------:R-:W-:-:S02]  /*13f0*/  UMOV UR10, UR11 ;  /* 0x0000000b000a7c82 */ /* 0x000fc40008000000 */
[----:B------:R-:W-:Y:S01]  /*1400*/  UMOV UR6, UR9 ;  /* 0x0000000900067c82 */ /* 0x000fe20008000000 */
[----:B------:R-:W-:Y:S02]  /*1410*/  USHF.R.U32.HI UR10, URZ, UR21, UR10 ;  /* 0x00000015ff0a7299 */ /* 0x000fe4000801160a */
[----:B------:R-:W-:Y:S02]  /*1420*/  @UP2 USHF.R.U32.HI UR12, URZ, UR17, UR6 ;  /* 0x00000011ff0c2299 */ /* 0x000fe40008011606 */
[----:B------:R-:W-:Y:S02]  /*1430*/  USEL UR4, UR45, UR14, !UP0 ;  /* 0x0000000e2d047287 */ /* 0x000fe4000c000000 */
[----:B------:R-:W-:Y:S02]  /*1440*/  UIMAD UR6, UR5, UR18, URZ ;  /* 0x00000012050672a4 */ /* 0x000fe4000f8e02ff */
[----:B------:R-:W-:Y:S02]  /*1450*/  USEL UR5, UR19, UR10, !UP1 ;  /* 0x0000000a13057287 */ /* 0x000fe4000c800000 */
[----:B------:R-:W-:-:S02]  /*1460*/  UIMAD UR8, UR12, UR18, URZ ;  /* 0x000000120c0872a4 */ /* 0x000fc4000f8e02ff */
[----:B------:R-:W-:Y:S02]  /*1470*/  UISETP.GE.AND UP0, UPT, UR4, UR6, UPT ;  /* 0x000000060400728c */ /* 0x000fe4000bf06270 */
[----:B------:R-:W-:Y:S02]  /*1480*/  UIMAD.WIDE.U32 UR6, UR4, UR16, URZ ;  /* 0x00000010040672a5 */ /* 0x000fe4000f8e00ff */
[----:B------:R-:W-:Y:S02]  /*1490*/  UISETP.GE.OR UP0, UPT, UR5, UR8, UP0 ;  /* 0x000000080500728c */ /* 0x000fe40008706670 */
[----:B------:R-:W-:Y:S02]  /*14a0*/  UIMAD.WIDE.U32 UR8, UR5, UR16, URZ ;  /* 0x00000010050872a5 */ /* 0x000fe4000f8e00ff */
[----:B------:R-:W-:Y:S02]  /*14b0*/  USHF.R.U32.HI UR7, URZ, UR17, UR7 ;  /* 0x00000011ff077299 */ /* 0x000fe40008011607 */
[----:B------:R-:W-:-:S02]  /*14c0*/  UIADD3 UR10, UPT, UPT, -UR4, URZ, URZ ;  /* 0x000000ff040a7290 */ /* 0x000fc4000fffe1ff */
[----:B------:R-:W-:Y:S02]  /*14d0*/  USEL UR7, UR4, UR7, !UP2 ;  /* 0x0000000704077287 */ /* 0x000fe4000d000000 */
[----:B------:R-:W-:Y:S01]  /*14e0*/  UIADD3 UR46, UPT, UPT, -UR5, URZ, URZ ;  /* 0x000000ff052e7290 */ /* 0x000fe2000fffe1ff */
[----:B------:R-:W-:Y:S01]  /*14f0*/  @!UP0 UMOV UR6, UR9 ;  /* 0x0000000900068c82 */ /* 0x000fe20008000000 */
[----:B------:R-:W-:Y:S02]  /*1500*/  UIADD3 UR8, UPT, UPT, -UR7, URZ, URZ ;  /* 0x000000ff07087290 */ /* 0x000fe4000fffe1ff */
[----:B------:R-:W-:Y:S02]  /*1510*/  @!UP0 USHF.R.U32.HI UR6, URZ, UR17, UR6 ;  /* 0x00000011ff068299 */ /* 0x000fe40008011606 */
[----:B------:R-:W-:Y:S02]  /*1520*/  UIMAD UR8, UR18, UR8, UR4 ;  /* 0x00000008120872a4 */ /* 0x000fe4000f8e0204 */
[----:B------:R-:W-:-:S02]  /*1530*/  @!UP0 USEL UR6, UR5, UR6, !UP2 ;  /* 0x0000000605068287 */ /* 0x000fc4000d000000 */
[----:B------:R-:W-:Y:S02]  /*1540*/  UIMAD UR45, UR22, UR10, UR45 ;  /* 0x0000000a162d72a4 */ /* 0x000fe4000f8e022d */
[----:B------:R-:W-:Y:S02]  /*1550*/  @!UP0 UIADD3 UR7, UPT, UPT, UR7, -UR6, URZ ;  /* 0x8000000607078290 */ /* 0x000fe4000fffe0ff */
[----:B------:R-:W-:Y:S02]  /*1560*/  @!UP0 UIMAD UR6, UR8, UR12, UR6 ;  /* 0x0000000c080682a4 */ /* 0x000fe4000f8e0206 */
[----:B------:R-:W-:Y:S02]  /*1570*/  @!UP0 UIMAD UR4, UR7, UR18, UR5 ;  /* 0x00000012070482a4 */ /* 0x000fe4000f8e0205 */
[----:B------:R-:W-:Y:S02]  /*1580*/  UIMAD UR46, UR25, UR46, UR19 ;  /* 0x0000002e192e72a4 */ /* 0x000fe4000f8e0213 */
[----:B------:R-:W-:Y:S01]  /*1590*/  UIMAD UR45, UR4, UR22, UR45 ;  /* 0x00000016042d72a4 */ /* 0x000fe2000f8e022d */
[----:B------:R-:W-:-:S02]  /*15a0*/  @!UP0 UMOV UR5, UR6 ;  /* 0x0000000600058c82 */ /* 0x000fc40008000000 */
[----:B------:R-:W-:-:S12]  /*15b0*/  UIMAD UR46, UR5, UR25, UR46 ;  /* 0x00000019052e72a4 */ /* 0x000fd8000f8e022e */
.L_x_18:
[----:B------:R-:W-:Y:S02]  /*15c0*/  UISETP.NE.AND UP1, UPT, UR26, 0x1, UPT ;  /* 0x000000011a00788c */ /* 0x000fe4000bf25270 */
[----:B------:R-:W-:Y:S02]  /*15d0*/  UISETP.NE.AND UP0, UPT, UR13, 0x2, UPT ;  /* 0x000000020d00788c */ /* 0x000fe4000bf05270 */
[----:B------:R-:W-:Y:S02]  /*15e0*/  ULOP3.LUT UR28, UR28, 0x800, URZ, 0xc0, !UPT ;  /* 0x000008001c1c7892 */ /* 0x000fe4000f8ec0ff */
[----:B------:R-:W-:-:S03]  /*15f0*/  USHF.L.U32 UR24, UR27, UR24, URZ ;  /* 0x000000181b187299 */ /* 0x000fc600080006ff */
[----:B------:R-:W-:Y:S09]  /*1600*/  BRA.U UP1, `(.L_x_19) ;  /* 0x0000000101447547 */ /* 0x000ff2000b800000 */
[----:B------:R-:W1:Y:S01]  /*1610*/  LDCU.128 UR8, c[0x0][0xb10] ;  /* 0x00016200ff0877ac */ /* 0x000e620008000c00 */
[----:B------:R-:W2:Y:S01]  /*1620*/  LDCU UR12, c[0x0][0xb0c] ;  /* 0x00016180ff0c77ac */ /* 0x000ea20008000800 */
[----:B------:R-:W3:Y:S01]  /*1630*/  LDCU UR14, c[0x0][0xb20] ;  /* 0x00016400ff0e77ac */ /* 0x000ee20008000800 */
[----:B-1----:R-:W-:Y:S02]  /*1640*/  UIMAD.WIDE.U32 UR6, UR46, UR8, URZ ;  /* 0x000000082e0672a5 */ /* 0x002fe4000f8e00ff */
[----:B------:R-:W-:Y:S02]  /*1650*/  UIMAD.WIDE.U32 UR4, UR45, UR11, URZ ;  /* 0x0000000b2d0472a5 */ /* 0x000fe4000f8e00ff */
[----:B--2---:R-:W-:Y:S02]  /*1660*/  UISETP.NE.AND UP2, UPT, UR12, 0x1, UPT ;  /* 0x000000010c00788c */ /* 0x004fe4000bf45270 */
[----:B------:R-:W-:Y:S01]  /*1670*/  UISETP.NE.AND UP1, UPT, UR10, 0x1, UPT ;  /* 0x000000010a00788c */ /* 0x000fe2000bf25270 */
[----:B------:R-:W-:-:S02]  /*1680*/  UMOV UR6, UR7 ;  /* 0x0000000700067c82 */ /* 0x000fc40008000000 */
[----:B------:R-:W-:Y:S01]  /*1690*/  UMOV UR4, UR5 ;  /* 0x0000000500047c82 */ /* 0x000fe20008000000 */
[----:B------:R-:W-:Y:S02]  /*16a0*/  USHF.R.U32.HI UR6, URZ, UR9, UR6 ;  /* 0x00000009ff067299 */ /* 0x000fe40008011606 */
[----:B---3--:R-:W-:Y:S02]  /*16b0*/  USHF.R.U32.HI UR4, URZ, UR14, UR4 ;  /* 0x0000000eff047299 */ /* 0x008fe40008011604 */
[----:B------:R-:W-:Y:S02]  /*16c0*/  USEL UR5, UR46, UR6, !UP2 ;  /* 0x000000062e057287 */ /* 0x000fe4000d000000 */
[----:B------:R-:W-:-:S04]  /*16d0*/  USEL UR4, UR45, UR4, !UP1 ;  /* 0x000000042d047287 */ /* 0x000fc8000c800000 */
[----:B------:R-:W-:Y:S02]  /*16e0*/  UIADD3 UR6, UPT, UPT, -UR4, UR5, URZ ;  /* 0x0000000504067290 */ /* 0x000fe4000fffe1ff */
[----:B------:R-:W-:Y:S02]  /*16f0*/  UIADD3 UR4, UPT, UPT, UR4, -UR5, URZ ;  /* 0x8000000504047290 */ /* 0x000fe4000fffe0ff */
[----:B------:R-:W-:Y:S02]  /*1700*/  UIMAD UR45, UR6, UR10, UR45 ;  /* 0x0000000a062d72a4 */ /* 0x000fe4000f8e022d */
[----:B------:R-:W-:-:S12]  /*1710*/  UIMAD UR46, UR4, UR12, UR46 ;  /* 0x0000000c042e72a4 */ /* 0x000fd8000f8e022e */
.L_x_19:
[----:B------:R-:W-:Y:S05]  /*1720*/  BRA.U !UP5, `(.L_x_20) ;  /* 0x000000010d0c7547 */ /* 0x000fea000b800000 */
[----:B------:R-:W-:Y:S01]  /*1730*/  UCGABAR_WAIT ;  /* 0x0000000000007dc7 */ /* 0x000fe20008000000 */
[----:B------:R-:W-:Y:S01]  /*1740*/  CCTL.IVALL ;  /* 0x00000000ff00798f */ /* 0x000fe20002000000 */
[----:B------:R-:W-:Y:S05]  /*1750*/  BRA `(.L_x_21) ;  /* 0x0000000000047947 */ /* 0x000fea0003800000 */
.L_x_20:
[----:B------:R-:W-:Y:S06]  /*1760*/  BAR.SYNC.DEFER_BLOCKING 0x0 ;  /* 0x0000000000007b1d */ /* 0x000fec0000010000 */
.L_x_21:
[----:B------:R-:W-:Y:S05]  /*1770*/  BRA.U UP0, `(.L_x_22) ;  /* 0x0000001100e07547 */ /* 0x000fea000b800000 */
[----:B------:R-:W1:Y:S01]  /*1780*/  LDCU UR6, c[0x0][0x38c] ;  /* 0x00007180ff0677ac */ /* 0x000e620008000800 */
[----:B------:R-:W2:Y:S01]  /*1790*/  S2UR UR8, SR_CgaCtaId ;  /* 0x00000000000879c3 */ /* 0x000ea20000008800 */
[----:B------:R-:W-:Y:S01]  /*17a0*/  PLOP3.LUT P1, PT, PT, PT, UP3, 0x80, 0x8 ;  /* 0x000000000008781c */ /* 0x000fe20003f2f038 */
[----:B------:R-:W-:Y:S01]  /*17b0*/  IMAD.MOV.U32 R12, RZ, RZ, 0x1 ;  /* 0x00000001ff0c7424 */ /* 0x000fe200078e00ff */
[----:B------:R-:W-:Y:S01]  /*17c0*/  USHF.L.U32 UR47, UR19, 0x6, URZ ;  /* 0x00000006132f7899 */ /* 0x000fe200080006ff */
[----:B------:R-:W-:Y:S01]  /*17d0*/  ISETP.NE.AND P2, PT, R0, RZ, P3 ;  /* 0x000000ff0000720c */ /* 0x000fe20001f45270 */
[----:B------:R-:W-:Y:S01]  /*17e0*/  UMOV UR7, 0x400 ;  /* 0x0000040000077882 */ /* 0x000fe20000000000 */
[----:B------:R-:W-:Y:S01]  /*17f0*/  UISETP.NE.AND UP1, UPT, UR13, URZ, UPT ;  /* 0x000000ff0d00728c */ /* 0x000fe2000bf25270 */
[----:B------:R-:W-:Y:S01]  /*1800*/  PLOP3.LUT P1, PT, P1, PT, PT, 0x8, 0x80 ;  /* 0x000000000080781c */ /* 0x000fe20000f2e170 */
[----:B------:R-:W-:Y:S01]  /*1810*/  USHF.L.U32 UR44, UR19, 0x5, URZ ;  /* 0x00000005132c7899 */ /* 0x000fe200080006ff */
[----:B------:R-:W-:Y:S01]  /*1820*/  CS2R R10, SRZ ;  /* 0x00000000000a7805 */ /* 0x000fe2000001ff00 */
[----:B------:R-:W-:Y:S01]  /*1830*/  ULOP3.LUT UR47, UR47, 0x40, URZ, 0xc0, !UPT ;  /* 0x000000402f2f7892 */ /* 0x000fe2000f8ec0ff */
[----:B------:R-:W-:Y:S01]  /*1840*/  IMAD.MOV.U32 R9, RZ, RZ, RZ ;  /* 0x000000ffff097224 */ /* 0x000fe200078e00ff */
[----:B------:R-:W3:Y:S01]  /*1850*/  LDCU UR39, c[0x0][0x370] ;  /* 0x00006e00ff2777ac */ /* 0x000ee20008000800 */
[----:B------:R-:W-:Y:S01]  /*1860*/  IMAD.MOV.U32 R8, RZ, RZ, 0x1 ;  /* 0x00000001ff087424 */ /* 0x000fe200078e00ff */
[----:B------:R-:W4:Y:S01]  /*1870*/  LDCU.64 UR26, c[0x0][0x348] ;  /* 0x00006900ff1a77ac */ /* 0x000f220008000a00 */
[----:B-1----:R-:W-:-:S02]  /*1880*/  UIADD3 UR5, UPT, UPT, UR6, 0x3f, URZ ;  /* 0x0000003f06057890 */ /* 0x002fc4000fffe0ff */
[----:B------:R-:W-:Y:S02]  /*1890*/  UIADD3 UR49, UPT, UPT, UR6, 0x7e, URZ ;  /* 0x0000007e06317890 */ /* 0x000fe4000fffe0ff */
[----:B------:R-:W-:Y:S02]  /*18a0*/  USHF.R.S32.HI UR4, URZ, 0x1f, UR5 ;  /* 0x0000001fff047899 */ /* 0x000fe40008011405 */
[----:B--2---:R-:W-:Y:S02]  /*18b0*/  ULEA UR13, UR8, UR7, 0x18 ;  /* 0x00000007080d7291 */ /* 0x004fe4000f8ec0ff */
[----:B------:R-:W-:Y:S02]  /*18c0*/  ULEA.HI UR4, UR4, UR5, URZ, 0x6 ;  /* 0x0000000504047291 */ /* 0x000fe4000f8f30ff */
[----:B------:R-:W-:Y:S02]  /*18d0*/  UIADD3 UR5, UPT, UPT, UR6, -0x1, URZ ;  /* 0xffffffff06057890 */ /* 0x000fe4000fffe0ff */
[----:B------:R-:W-:-:S02]  /*18e0*/  USHF.R.S32.HI UR42, URZ, 0x6, UR4 ;  /* 0x00000006ff2a7899 */ /* 0x000fc40008011404 */
[----:B------:R-:W-:Y:S02]  /*18f0*/  UISETP.GE.U32.AND UP2, UPT, UR5, -0x7f, UPT ;  /* 0xffffff810500788c */ /* 0x000fe4000bf46070 */
[----:B------:R-:W-:Y:S01]  /*1900*/  UISETP.LT.U32.AND UP0, UPT, UR42, 0x4, UPT ;  /* 0x000000042a00788c */ /* 0x000fe2000bf01070 */
[----:B------:R-:W1:Y:S03]  /*1910*/  LDCU UR38, c[0x0][0x374] ;  /* 0x00006e80ff2677ac */ /* 0x000e660008000800 */
[----:B------:R-:W-:Y:S02]  /*1920*/  USEL UR41, UR42, 0x4, UP0 ;  /* 0x000000042a297887 */ /* 0x000fe40008000000 */
[----:B------:R-:W-:Y:S02]  /*1930*/  ULOP3.LUT UR44, UR44, 0x20, URZ, 0xc0, !UPT ;  /* 0x000000202c2c7892 */ /* 0x000fe4000f8ec0ff */
[----:B------:R-:W-:-:S02]  /*1940*/  UIADD3 UR4, UPT, UPT, UR41, -0x1, URZ ;  /* 0xffffffff29047890 */ /* 0x000fc4000fffe0ff */
[----:B------:R-:W-:Y:S02]  /*1950*/  @UP2 UIADD3 UR4, UPT, UPT, UR41, URZ, URZ ;  /* 0x000000ff29042290 */ /* 0x000fe4000fffe0ff */
[----:B------:R-:W-:Y:S02]  /*1960*/  USEL UR21, UR34, 0x2, UP1 ;  /* 0x0000000222157887 */ /* 0x000fe40008800000 */
[----:B------:R-:W-:Y:S02]  /*1970*/  UIADD3 UR30, UPT, UPT, UR13, 0x2400, UR28 ;  /* 0x000024000d1e7890 */ /* 0x000fe4000fffe01c */
[----:B------:R-:W-:Y:S02]  /*1980*/  ULEA.HI UR47, UR28, UR47, URZ, 0x1a ;  /* 0x0000002f1c2f7291 */ /* 0x000fe4000f8fd0ff */
[----:B------:R-:W-:Y:S02]  /*1990*/  UIADD3 UR48, UPT, UPT, UR42, -UR41, URZ ;  /* 0x800000292a307290 */ /* 0x000fe4000fffe0ff */
[----:B------:R-:W-:-:S02]  /*19a0*/  UIADD3 UR29, UPT, UPT, UR4, 0x1, URZ ;  /* 0x00000001041d7890 */ /* 0x000fc4000fffe0ff */
[----:B------:R-:W-:Y:S01]  /*19b0*/  UIADD3 UR43, UPT, UPT, -UR4, URZ, URZ ;  /* 0x000000ff042b7290 */ /* 0x000fe2000fffe1ff */
[----:B-1-34-:R-:W-:-:S11]  /*19c0*/  UMOV UR6, URZ ;  /* 0x000000ff00067c82 */ /* 0x01afd60008000000 */
.L_x_42:
[----:B------:R-:W1:Y:S02]  /*19d0*/  S2UR UR4, SR_CgaCtaId ;  /* 0x00000000000479c3 */ /* 0x000e640000008800 */
[----:B-1----:R-:W-:-:S09]  /*19e0*/  UISETP.NE.AND UP0, UPT, UR4, URZ, UPT ;  /* 0x000000ff0400728c */ /* 0x002fd2000bf05270 */
[----:B------:R-:W-:Y:S05]  /*19f0*/  BRA.U UP0, `(.L_x_23) ;  /* 0x0000000100287547 */ /* 0x000fea000b800000 */
[----:B------:R-:W-:Y:S02]  /*1a00*/  LEA R0, R9, UR13, 0x3 ;  /* 0x0000000d09007c11 */ /* 0x000fe4000f8e18ff */
[----:B------:R-:W-:-:S04]  /*1a10*/  SHF.L.U32 R2, R8, 0x1f, RZ ;  /* 0x0000001f08027819 */ /* 0x000fc800000006ff */
[----:B------:R-:W1:Y:S02]  /*1a20*/  SYNCS.PHASECHK.TRANS64.TRYWAIT P0, [R0+URZ+0xd0], R2 ;  /* 0x0000d002000075a7 */ /* 0x000e6400080011ff */
[----:B-1----:R-:W-:Y:S05]  /*1a30*/  @!P0 BRA `(.L_x_24) ;  /* 0x0000005000c08947 */ /* 0x002fea0003800000 */
.L_x_113:
[----:B------:R-:W-:Y:S01]  /*1a40*/  VIADD R9, R9, 0x1 ;  /* 0x0000000109097836 */ /* 0x000fe20000000000 */
[----:B------:R1:W-:Y:S04]  /*1a50*/  SYNCS.ARRIVE.TRANS64.A1T0 RZ, [R0+URZ+0xc0], RZ ;  /* 0x0000c0ff00ff79a7 */ /* 0x0003e800081000ff */
[----:B------:R-:W-:-:S04]  /*1a60*/  ISETP.NE.AND P0, PT, R9, 0x2, PT ;  /* 0x000000020900780c */ /* 0x000fc80003f05270 */
[----:B------:R-:W-:Y:S02]  /*1a70*/  SEL R9, R9, RZ, P0 ;  /* 0x000000ff09097207 */ /* 0x000fe40000000000 */
[----:B-1----:R-:W-:-:S04]  /*1a80*/  SEL R0, RZ, 0x1, P0 ;  /* 0x00000001ff007807 */ /* 0x002fc80000000000 */
[----:B------:R-:W-:-:S07]  /*1a90*/  LOP3.LUT R8, R8, R0, RZ, 0x3c, !PT ;  /* 0x0000000008087212 */ /* 0x000fce00078e3cff */
.L_x_23:
[----:B------:R-:W-:Y:S01]  /*1aa0*/  ULEA UR4, UR6, UR13, 0x3 ;  /* 0x0000000d06047291 */ /* 0x000fe2000f8e18ff */
[----:B------:R-:W-:Y:S01]  /*1ab0*/  SHF.L.U32 R0, R12, 0x1f, RZ ;  /* 0x0000001f0c007819 */ /* 0x000fe200000006ff */
[----:B------:R-:W-:Y:S02]  /*1ac0*/  UISETP.GE.U32.AND UP0, UPT, UR49, 0x7f, UPT ;  /* 0x0000007f3100788c */ /* 0x000fe4000bf06070 */
[----:B------:R-:W-:Y:S01]  /*1ad0*/  ULEA UR11, UR45, UR44, 0x6 ;  /* 0x0000002c2d0b7291 */ /* 0x000fe2000f8e30ff */
[----:B------:R-:W-:-:S04]  /*1ae0*/  UMOV UR7, URZ ;  /* 0x000000ff00077c82 */ /* 0x000fc80008000000 */
[----:B------:R1:W2:Y:S01]  /*1af0*/  SYNCS.PHASECHK.TRANS64.TRYWAIT P0, [UR4+0x20], R0 ;  /* 0x00002000ff0075a7 */ /* 0x0002a20008001104 */
[----:B------:R-:W-:-:S04]  /*1b00*/  ULEA.HI UR4, UR46, UR46, URZ, 0x1 ;  /* 0x0000002e2e047291 */ /* 0x000fc8000f8f08ff */
[----:B------:R-:W-:-:S04]  /*1b10*/  USHF.L.U32 UR4, UR4, 0x6, URZ ;  /* 0x0000000604047899 */ /* 0x000fc800080006ff */
[----:B------:R-:W-:-:S04]  /*1b20*/  ULOP3.LUT UR35, UR4, 0xffffff80, URZ, 0xc0, !UPT ;  /* 0xffffff8004237892 */ /* 0x000fc8000f8ec0ff */
[----:B------:R-:W-:Y:S01]  /*1b30*/  UIADD3 UR35, UPT, UPT, UR47, UR35, URZ ;  /* 0x000000232f237290 */ /* 0x000fe2000fffe0ff */
[----:B------:R-:W-:Y:S11]  /*1b40*/  BRA.U !UP0, `(.L_x_25) ;  /* 0x0000000108c47547 */ /* 0x000ff6000b800000 */
[----:B------:R-:W-:Y:S01]  /*1b50*/  UMOV UR16, UR43 ;  /* 0x0000002b00107c82 */ /* 0x000fe20008000000 */
[----:B------:R-:W-:Y:S01]  /*1b60*/  UMOV UR4, UR6 ;  /* 0x0000000600047c82 */ /* 0x000fe20008000000 */
[----:B------:R-:W-:-:S05]  /*1b70*/  UMOV UR34, URZ ;  /* 0x000000ff00227c82 */ /* 0x000fca0008000000 */
.L_x_31:
[----:B------:R-:W-:Y:S01]  /*1b80*/  ULEA UR33, UR4, UR13, 0x3 ;  /* 0x0000000d04217291 */ /* 0x000fe2000f8e18ff */
[----:B------:R-:W-:Y:S01]  /*1b90*/  @P3 MOV R2, 0x3000 ;  /* 0x0000300000023802 */ /* 0x000fe20000000f00 */
[----:B--234-:R-:W-:Y:S10]  /*1ba0*/  @P0 BRA `(.L_x_26) ;  /* 0x00000000000c0947 */ /* 0x01cff40003800000 */
[----:B------:R-:W-:-:S04]  /*1bb0*/  SHF.L.U32 R3, R12, 0x1f, RZ ;  /* 0x0000001f0c037819 */ /* 0x000fc800000006ff */
[----:B------:R-:W2:Y:S02]  /*1bc0*/  SYNCS.PHASECHK.TRANS64.TRYWAIT P0, [UR33+0x20], R3 ;  /* 0x00002003ff0075a7 */ /* 0x000ea40008001121 */
[----:B--2---:R-:W-:Y:S05]  /*1bd0*/  @!P0 BRA `(.L_x_27) ;  /* 0x00000050006c8947 */ /* 0x004fea0003800000 */
.L_x_26:
[----:B------:R2:W-:Y:S01]  /*1be0*/  @P3 SYNCS.ARRIVE.TRANS64 RZ, [UR33], R2 ;  /* 0x00000002ffff39a7 */ /* 0x0005e20008000021 */
[----:B------:R-:W-:Y:S02]  /*1bf0*/  ULOP3.LUT UR5, UR21, 0x2, URZ, 0xfc, !UPT ;  /* 0x0000000215057892 */ /* 0x000fe4000f8efcff */
[----:B------:R-:W-:Y:S02]  /*1c00*/  UIADD3 UR16, UPT, UPT, UR16, 0x1, URZ ;  /* 0x0000000110107890 */ /* 0x000fe4000fffe0ff */
[----:B------:R-:W-:Y:S02]  /*1c10*/  UISETP.NE.AND UP0, UPT, UR5, 0x2, UPT ;  /* 0x000000020500788c */ /* 0x000fe4000bf05270 */
[----:B------:R-:W-:-:S07]  /*1c20*/  UISETP.NE.AND UP2, UPT, UR16, 0x1, UPT ;  /* 0x000000011000788c */ /* 0x000fce000bf45270 */
[----:B------:R-:W-:Y:S05]  /*1c30*/  BRA.U UP0, `(.L_x_28) ;  /* 0x0000000100047547 */ /* 0x000fea000b800000 */
[----:B------:R-:W-:Y:S05]  /*1c40*/  BPT.TRAP 0x1 ;  /* 0x000000040000795c */ /* 0x000fea0000300000 */
.L_x_28:
[----:B------:R-:W-:Y:S04]  /*1c50*/  BSSY.RECONVERGENT B0, `(.L_x_29) ;  /* 0x0000003000007945 */ /* 0x000fe80003800200 */
[----:B------:R-:W-:Y:S05]  /*1c60*/  @!P2 BRA `(.L_x_30) ;  /* 0x000000000004a947 */ /* 0x000fea0003800000 */
[----:B------:R-:W-:Y:S05]  /*1c70*/  BPT.TRAP 0x1 ;  /* 0x000000040000795c */ /* 0x000fea0000300000 */
.L_x_30:
[----:B------:R-:W-:Y:S05]  /*1c80*/  BSYNC.RECONVERGENT B0 ;  /* 0x0000000000007941 */ /* 0x000fea0003800200 */
.L_x_29:
[----:B------:R-:W-:Y:S02]  /*1c90*/  UIADD3 UR5, UPT, UPT, UR4, 0x1, URZ ;  /* 0x0000000104057890 */ /* 0x000fe4000fffe0ff */
[----:B------:R-:W-:Y:S02]  /*1ca0*/  ULEA UR32, UR4, UR28, 0xc ;  /* 0x0000001c04207291 */ /* 0x000fe4000f8e60ff */
[----:B------:R-:W-:Y:S02]  /*1cb0*/  UISETP.NE.AND UP0, UPT, UR5, 0x4, UPT ;  /* 0x000000040500788c */ /* 0x000fe4000bf05270 */
[----:B------:R-:W-:Y:S02]  /*1cc0*/  UIADD3 UR14, UP1, UPT, UR26, 0x80, URZ ;  /* 0x000000801a0e7890 */ /* 0x000fe4000ff3e0ff */
[----:B------:R-:W-:Y:S02]  /*1cd0*/  USEL UR7, URZ, 0x1, UP0 ;  /* 0x00000001ff077887 */ /* 0x000fe40008000000 */
[----:B------:R-:W-:-:S02]  /*1ce0*/  USEL UR6, UR5, URZ, UP0 ;  /* 0x000000ff05067287 */ /* 0x000fc40008000000 */
[----:B------:R-:W-:Y:S02]  /*1cf0*/  ULEA UR8, UR4, UR13, 0xb ;  /* 0x0000000d04087291 */ /* 0x000fe4000f8e58ff */
[----:B------:R-:W-:Y:S01]  /*1d00*/  ULEA UR5, UR6, UR13, 0x3 ;  /* 0x0000000d06057291 */ /* 0x000fe2000f8e18ff */
[----:B------:R-:W-:Y:S01]  /*1d10*/  LOP3.LUT R12, R12, UR7, RZ, 0x3c, !PT ;  /* 0x000000070c0c7c12 */ /* 0x000fe2000f8e3cff */
[----:B------:R-:W-:Y:S02]  /*1d20*/  UIADD3 UR4, UP0, UPT, UR26, 0x180, URZ ;  /* 0x000001801a047890 */ /* 0x000fe4000ff1e0ff */
[----:B------:R-:W-:Y:S01]  /*1d30*/  ULOP3.LUT UR33, UR33, 0xfefffff8, URZ, 0xc0, !UPT ;  /* 0xfefffff821217892 */ /* 0x000fe2000f8ec0ff */
[----:B-1----:R-:W-:Y:S01]  /*1d40*/  SHF.L.U32 R0, R12, 0x1f, RZ ;  /* 0x0000001f0c007819 */ /* 0x002fe200000006ff */
[----:B------:R-:W-:Y:S02]  /*1d50*/  UIADD3.X UR15, UPT, UPT, URZ, UR27, URZ, UP1, !UPT ;  /* 0x0000001bff0f7290 */ /* 0x000fe40008ffe4ff */
[----:B------:R-:W-:Y:S01]  /*1d60*/  UIADD3 UR32, UPT, UPT, UR13, 0x2400, UR32 ;  /* 0x000024000d207890 */ /* 0x000fe2000fffe020 */
[----:B------:R3:W4:Y:S01]  /*1d70*/  SYNCS.PHASECHK.TRANS64.TRYWAIT P0, [UR5+0x20], R0 ;  /* 0x00002000ff0075a7 */ /* 0x0007220008001105 */
[----:B------:R-:W-:-:S02]  /*1d80*/  UPRMT UR7, URZ, 0x5410, UR24 ;  /* 0x00005410ff077896 */ /* 0x000fc40008000018 */
[----:B------:R-:W-:Y:S02]  /*1d90*/  UIADD3 UR8, UPT, UPT, UR8, 0x6400, URZ ;  /* 0x0000640008087890 */ /* 0x000fe4000fffe0ff */
[----:B------:R-:W-:Y:S01]  /*1da0*/  UIADD3.X UR5, UPT, UPT, URZ, UR27, URZ, UP0, !UPT ;  /* 0x0000001bff057290 */ /* 0x000fe200087fe4ff */
[----:B------:R-:W-:Y:S01]  /*1db0*/  UMOV UR18, 0x0 ;  /* 0x0000000000127882 */ /* 0x000fe20000000000 */
[----:B------:R-:W-:Y:S01]  /*1dc0*/  UMOV UR19, 0x10000000 ;  /* 0x1000000000137882 */ /* 0x000fe20000000000 */
[----:B------:R-:W-:Y:S01]  /*1dd0*/  UMOV UR10, UR34 ;  /* 0x00000022000a7c82 */ /* 0x000fe20008000000 */
[----:B------:R-:W-:Y:S01]  /*1de0*/  UMOV UR12, UR36 ;  /* 0x00000024000c7c82 */ /* 0x000fe20008000000 */
[----:B------:R-:W-:Y:S01]  /*1df0*/  UMOV UR9, UR33 ;  /* 0x0000002100097c82 */ /* 0x000fe20008000000 */
[----:B------:R1:W-:Y:S03]  /*1e00*/  UTMALDG.3D.MULTICAST.2CTA [UR32], [UR14], UR7, desc[UR18] ;  /* 0x000012200e0073b4 */ /* 0x0003e60008211807 */
[----:B------:R2:W-:Y:S01]  /*1e10*/  UTMALDG.3D.2CTA [UR8], [UR4], desc[UR18] ;  /* 0x00001208040075b4 */ /* 0x0005e20008211000 */
[----:B-1----:R-:W-:Y:S01]  /*1e20*/  UIADD3 UR34, UPT, UPT, UR34, 0x40, URZ ;  /* 0x0000004022227890 */ /* 0x002fe2000fffe0ff */
[----:B------:R-:W-:Y:S01]  /*1e30*/  UMOV UR7, UR29 ;  /* 0x0000001d00077c82 */ /* 0x000fe20008000000 */
[----:B--2---:R-:W-:Y:S01]  /*1e40*/  UMOV UR4, UR6 ;  /* 0x0000000600047c82 */ /* 0x004fe20008000000 */
[----:B------:R-:W-:Y:S09]  /*1e50*/  BRA.U UP2, `(.L_x_31) ;  /* 0xfffffffd02487547 */ /* 0x000ff2000b83ffff */
.L_x_25:
[----:B------:R-:W-:Y:S01]  /*1e60*/  ULEA UR4, UR6, UR13, 0x3 ;  /* 0x0000000d06047291 */ /* 0x000fe2000f8e18ff */
[----:B-1-3--:R-:W-:Y:S01]  /*1e70*/  SHF.L.U32 R0, R12, 0x1f, RZ ;  /* 0x0000001f0c007819 */ /* 0x00afe200000006ff */
[----:B------:R-:W-:Y:S01]  /*1e80*/  @!P1 SYNCS.ARRIVE.TRANS64.A1T0 RZ, [UR13+0x58], RZ ;  /* 0x000058ffffff99a7 */ /* 0x000fe2000810000d */
[----:B------:R-:W-:-:S06]  /*1e90*/  UISETP.GT.AND UP0, UPT, UR42, UR41, UPT ;  /* 0x000000292a00728c */ /* 0x000fcc000bf04270 */
[----:B--2-4-:R1:W2:Y:S03]  /*1ea0*/  SYNCS.PHASECHK.TRANS64.TRYWAIT P0, [UR4+0x20], R0 ;  /* 0x00002000ff0075a7 */ /* 0x0142a60008001104 */
[----:B------:R-:W-:Y:S05]  /*1eb0*/  BRA.U !UP0, `(.L_x_32) ;  /* 0x0000000108c07547 */ /* 0x000fea000b800000 */
[----:B------:R-:W-:Y:S01]  /*1ec0*/  UIADD3 UR25, UPT, UPT, UR48, UR7, URZ ;  /* 0x0000000730197290 */ /* 0x000fe2000fffe0ff */
[----:B------:R-:W-:-:S11]  /*1ed0*/  UMOV UR4, UR6 ;  /* 0x0000000600047c82 */ /* 0x000fd60008000000 */
.L_x_38:
[----:B------:R-:W-:Y:S01]  /*1ee0*/  ULEA UR17, UR4, UR13, 0x3 ;  /* 0x0000000d04117291 */ /* 0x000fe2000f8e18ff */
[----:B--2---:R-:W-:Y:S01]  /*1ef0*/  @P3 MOV R2, 0x3000 ;  /* 0x0000300000023802 */ /* 0x004fe20000000f00 */
[----:B--2-4-:R-:W-:Y:S10]  /*1f00*/  @P0 BRA `(.L_x_33) ;  /* 0x00000000000c0947 */ /* 0x014ff40003800000 */
[----:B------:R-:W-:-:S04]  /*1f10*/  SHF.L.U32 R3, R12, 0x1f, RZ ;  /* 0x0000001f0c037819 */ /* 0x000fc800000006ff */
[----:B------:R-:W2:Y:S02]  /*1f20*/  SYNCS.PHASECHK.TRANS64.TRYWAIT P0, [UR17+0x20], R3 ;  /* 0x00002003ff0075a7 */ /* 0x000ea40008001111 */
[----:B--2---:R-:W-:Y:S05]  /*1f30*/  @!P0 BRA `(.L_x_34) ;  /* 0x0000004c00ac8947 */ /* 0x004fea0003800000 */
.L_x_33:
[----:B------:R2:W-:Y:S01]  /*1f40*/  @P3 SYNCS.ARRIVE.TRANS64 RZ, [UR17], R2 ;  /* 0x00000002ffff39a7 */ /* 0x0005e20008000011 */
[----:B------:R-:W-:-:S04]  /*1f50*/  ULOP3.LUT UR5, UR21, 0x2, URZ, 0xfc, !UPT ;  /* 0x0000000215057892 */ /* 0x000fc8000f8efcff */
[----:B------:R-:W-:-:S09]  /*1f60*/  UISETP.NE.AND UP0, UPT, UR5, 0x2, UPT ;  /* 0x000000020500788c */ /* 0x000fd2000bf05270 */
[----:B------:R-:W-:Y:S05]  /*1f70*/  BRA.U UP0, `(.L_x_35) ;  /* 0x0000000100047547 */ /* 0x000fea000b800000 */
[----:B------:R-:W-:Y:S05]  /*1f80*/  BPT.TRAP 0x1 ;  /* 0x000000040000795c */ /* 0x000fea0000300000 */
.L_x_35:
[----:B------:R-:W-:Y:S04]  /*1f90*/  BSSY.RECONVERGENT B0, `(.L_x_36) ;  /* 0x0000003000007945 */ /* 0x000fe80003800200 */
[----:B------:R-:W-:Y:S05]  /*1fa0*/  @!P2 BRA `(.L_x_37) ;  /* 0x000000000004a947 */ /* 0x000fea0003800000 */
[----:B------:R-:W-:Y:S05]  /*1fb0*/  BPT.TRAP 0x1 ;  /* 0x000000040000795c */ /* 0x000fea0000300000 */
.L_x_37:
[----:B------:R-:W-:Y:S05]  /*1fc0*/  BSYNC.RECONVERGENT B0 ;  /* 0x0000000000007941 */ /* 0x000fea0003800200 */
.L_x_36:
[----:B------:R-:W-:Y:S02]  /*1fd0*/  UIADD3 UR5, UPT, UPT, UR4, 0x1, URZ ;  /* 0x0000000104057890 */ /* 0x000fe4000fffe0ff */
[----:B------:R-:W-:Y:S02]  /*1fe0*/  UIADD3 UR14, UP1, UPT, UR26, 0x80, URZ ;  /* 0x000000801a0e7890 */ /* 0x000fe4000ff3e0ff */
[----:B------:R-:W-:Y:S02]  /*1ff0*/  UISETP.NE.AND UP0, UPT, UR5, 0x4, UPT ;  /* 0x000000040500788c */ /* 0x000fe4000bf05270 */
[----:B------:R-:W-:Y:S02]  /*2000*/  ULEA UR16, UR4, UR30, 0xc ;  /* 0x0000001e04107291 */ /* 0x000fe4000f8e60ff */
[----:B------:R-:W-:Y:S02]  /*2010*/  USEL UR8, URZ, 0x1, UP0 ;  /* 0x00000001ff087887 */ /* 0x000fe40008000000 */
[----:B------:R-:W-:-:S02]  /*2020*/  USEL UR6, UR5, URZ, UP0 ;  /* 0x000000ff05067287 */ /* 0x000fc40008000000 */
[----:B------:R-:W-:Y:S02]  /*2030*/  UIADD3 UR22, UP0, UPT, UR26, 0x180, URZ ;  /* 0x000001801a167890 */ /* 0x000fe4000ff1e0ff */
[----:B------:R-:W-:Y:S01]  /*2040*/  LOP3.LUT R12, R12, UR8, RZ, 0x3c, !PT ;  /* 0x000000080c0c7c12 */ /* 0x000fe2000f8e3cff */
[----:B------:R-:W-:Y:S02]  /*2050*/  ULEA UR8, UR4, UR13, 0xb ;  /* 0x0000000d04087291 */ /* 0x000fe4000f8e58ff */
[----:B------:R-:W-:Y:S01]  /*2060*/  ULEA UR5, UR6, UR13, 0x3 ;  /* 0x0000000d06057291 */ /* 0x000fe2000f8e18ff */
[----:B-1----:R-:W-:Y:S01]  /*2070*/  SHF.L.U32 R0, R12, 0x1f, RZ ;  /* 0x0000001f0c007819 */ /* 0x002fe200000006ff */
[----:B------:R-:W-:Y:S02]  /*2080*/  USHF.L.U32 UR18, UR7, 0x6, URZ ;  /* 0x0000000607127899 */ /* 0x000fe400080006ff */
[----:B------:R-:W-:Y:S02]  /*2090*/  ULOP3.LUT UR17, UR17, 0xfefffff8, URZ, 0xc0, !UPT ;  /* 0xfefffff811117892 */ /* 0x000fe4000f8ec0ff */
[----:B------:R-:W-:-:S02]  /*20a0*/  UIADD3.X UR15, UPT, UPT, URZ, UR27, URZ, UP1, !UPT ;  /* 0x0000001bff0f7290 */ /* 0x000fc40008ffe4ff */
[----:B------:R-:W-:Y:S01]  /*20b0*/  UPRMT UR4, URZ, 0x5410, UR24 ;  /* 0x00005410ff047896 */ /* 0x000fe20008000018 */
[----:B------:R3:W4:Y:S01]  /*20c0*/  SYNCS.PHASECHK.TRANS64.TRYWAIT P0, [UR5+0x20], R0 ;  /* 0x00002000ff0075a7 */ /* 0x0007220008001105 */
[----:B------:R-:W-:Y:S02]  /*20d0*/  UIADD3 UR8, UPT, UPT, UR8, 0x6400, URZ ;  /* 0x0000640008087890 */ /* 0x000fe4000fffe0ff */
[----:B------:R-:W-:Y:S01]  /*20e0*/  UIADD3.X UR23, UPT, UPT, URZ, UR27, URZ, UP0, !UPT ;  /* 0x0000001bff177290 */ /* 0x000fe200087fe4ff */
[----:B------:R-:W-:Y:S01]  /*20f0*/  UMOV UR32, 0x0 ;  /* 0x0000000000207882 */ /* 0x000fe20000000000 */
[----:B------:R-:W-:Y:S01]  /*2100*/  UMOV UR33, 0x10000000 ;  /* 0x1000000000217882 */ /* 0x000fe20000000000 */
[----:B------:R-:W-:Y:S01]  /*2110*/  UMOV UR19, UR35 ;  /* 0x0000002300137c82 */ /* 0x000fe20008000000 */
[----:B------:R-:W-:Y:S01]  /*2120*/  UMOV UR20, UR36 ;  /* 0x0000002400147c82 */ /* 0x000fe20008000000 */
[----:B------:R-:W-:Y:S01]  /*2130*/  UMOV UR12, UR36 ;  /* 0x00000024000c7c82 */ /* 0x000fe20008000000 */
[----:B------:R-:W-:Y:S01]  /*2140*/  UMOV UR9, UR17 ;  /* 0x0000001100097c82 */ /* 0x000fe20008000000 */
[----:B------:R-:W-:Y:S01]  /*2150*/  UMOV UR10, UR18 ;  /* 0x00000012000a7c82 */ /* 0x000fe20008000000 */
[----:B------:R1:W-:Y:S01]  /*2160*/  UTMALDG.3D.MULTICAST.2CTA [UR16], [UR14], UR4, desc[UR32] ;  /* 0x000020100e0073b4 */ /* 0x0003e20008211804 */
[----:B------:R-:W-:-:S04]  /*2170*/  UIADD3 UR7, UPT, UPT, UR7, 0x1, URZ ;  /* 0x0000000107077890 */ /* 0x000fc8000fffe0ff */
[----:B------:R-:W-:Y:S01]  /*2180*/  UISETP.NE.AND UP0, UPT, UR7, UR25, UPT ;  /* 0x000000190700728c */ /* 0x000fe2000bf05270 */
[----:B------:R3:W-:Y:S01]  /*2190*/  UTMALDG.3D.2CTA [UR8], [UR22], desc[UR32] ;  /* 0x00002008160075b4 */ /* 0x0007e20008211000 */
[----:B-1----:R-:W-:-:S07]  /*21a0*/  UMOV UR4, UR6 ;  /* 0x0000000600047c82 */ /* 0x002fce0008000000 */
[----:B---3--:R-:W-:Y:S05]  /*21b0*/  BRA.U UP0, `(.L_x_38) ;  /* 0xfffffffd00487547 */ /* 0x008fea000b83ffff */
.L_x_32:
[C---:B------:R-:W-:Y:S01]  /*21c0*/  LEA R3, R11.reuse, UR13, 0x3 ;  /* 0x0000000d0b037c11 */ /* 0x040fe2000f8e18ff */
[----:B------:R-:W-:Y:S01]  /*21d0*/  NOP ;  /* 0x0000000000007918 */ /* 0x000fe20000000000 */
[----:B-1----:R-:W-:Y:S02]  /*21e0*/  SHF.L.U32 R0, R10, 0x1f, RZ ;  /* 0x0000001f0a007819 */ /* 0x002fe400000006ff */
[----:B------:R-:W-:Y:S02]  /*21f0*/  LEA R4, R11, UR13, 0x4 ;  /* 0x0000000d0b047c11 */ /* 0x000fe4000f8e20ff */
[----:B--2-4-:R-:W1:Y:S02]  /*2200*/  SYNCS.PHASECHK.TRANS64.TRYWAIT P0, [R3+URZ+0x60], R0 ;  /* 0x00006000030075a7 */ /* 0x014e6400080011ff */
[----:B-1----:R-:W-:Y:S05]  /*2210*/  @!P0 BRA `(.L_x_39) ;  /* 0x0000004c000c8947 */ /* 0x002fea0003800000 */
.L_x_116:
[----:B------:R-:W2:Y:S01]  /*2220*/  LDS.128 R4, [R4+0xf0] ;  /* 0x0000f00004047984 */ /* 0x000ea20000000c00 */
[----:B------:R-:W-:Y:S01]  /*2230*/  UISETP.GE.AND UP0, UPT, UR40, 0x1, UPT ;  /* 0x000000012800788c */ /* 0x000fe2000bf06270 */
[----:B------:R-:W-:Y:S01]  /*2240*/  @!PT LDS RZ, [RZ] ;  /* 0x00000000fffff984 */ /* 0x000fe20000000800 */
[----:B------:R-:W-:Y:S01]  /*2250*/  @!PT LDS RZ, [RZ] ;  /* 0x00000000fffff984 */ /* 0x000fe20000000800 */
[----:B------:R-:W-:Y:S01]  /*2260*/  @!PT LDS RZ, [RZ] ;  /* 0x00000000fffff984 */ /* 0x000fe20000000800 */
[----:B------:R-:W-:Y:S01]  /*2270*/  @!PT LDS RZ, [RZ] ;  /* 0x00000000fffff984 */ /* 0x000fe20000000800 */
[----:B------:R3:W-:Y:S06]  /*2280*/  MEMBAR.ALL.CTA ;  /* 0x0000000000007992 */ /* 0x0007ec0000008000 */
[----:B---3--:R-:W3:Y:S01]  /*2290*/  FENCE.VIEW.ASYNC.S ;  /* 0x00000000000073c6 */ /* 0x008ee20000000000 */
[----:B--2---:R-:W-:-:S13]  /*22a0*/  LOP3.LUT P0, RZ, R6, 0x1, RZ, 0xc0, !PT ;  /* 0x0000000106ff7812 */ /* 0x004fda000780c0ff */
[----:B---3--:R-:W-:Y:S01]  /*22b0*/  VOTEU.ANY UP1, P0 ;  /* 0x0000000000ff7886 */ /* 0x008fe20000020100 */
[----:B------:R-:W-:-:S13]  /*22c0*/  PLOP3.LUT P0, PT, PT, PT, UP1, 0x80, 0x8 ;  /* 0x000000000008781c */ /* 0x000fda0003f0f018 */
[----:B-1----:R-:W-:Y:S02]  /*22d0*/  @P0 LOP3.LUT R0, R5, 0xffff, RZ, 0xc0, !PT ;  /* 0x0000ffff05000812 */ /* 0x002fe400078ec0ff */
[----:B------:R-:W-:Y:S02]  /*22e0*/  @P0 MOV R2, R4 ;  /* 0x0000000400020202 */ /* 0x000fe40000000f00 */
[----:B------:R-:W-:Y:S01]  /*22f0*/  @P0 R2UR UR5, R0 ;  /* 0x00000000000502ca */ /* 0x000fe200000e0000 */
[----:B------:R-:W-:Y:S01]  /*2300*/  VIADD R0, R3, 0x70 ;  /* 0x0000007003007836 */ /* 0x000fe20000000000 */
[----:B------:R-:W-:Y:S02]  /*2310*/  @P0 SHF.R.U32.HI R4, RZ, 0x10, R5 ;  /* 0x00000010ff040819 */ /* 0x000fe40000011605 */
[----:B------:R-:W-:Y:S02]  /*2320*/  @P0 R2UR UR7, R2 ;  /* 0x00000000020702ca */ /* 0x000fe400000e0000 */
[----:B------:R-:W-:-:S02]  /*2330*/  PRMT R0, RZ, 0x654, R0 ;  /* 0x00000654ff007816 */ /* 0x000fc40000000000 */
[----:B------:R-:W-:Y:S02]  /*2340*/  @P0 R2UR UR4, R4 ;  /* 0x00000000040402ca */ /* 0x000fe400000e0000 */
[----:B------:R1:W-:Y:S03]  /*2350*/  SYNCS.ARRIVE.TRANS64.RED.A1T0 RZ, [R0+URZ], RZ ;  /* 0x000000ff00ff79a7 */ /* 0x0003e600081004ff */
[----:B------:R-:W-:-:S04]  /*2360*/  @UP1 UMOV UR31, UR5 ;  /* 0x00000005001f1c82 */ /* 0x000fc80008000000 */
[----:B------:R-:W-:-:S04]  /*2370*/  @UP1 UMOV UR37, UR7 ;  /* 0x0000000700251c82 */ /* 0x000fc80008000000 */
[----:B------:R-:W-:Y:S01]  /*2380*/  @UP1 UMOV UR36, UR4 ;  /* 0x0000000400241c82 */ /* 0x000fe20008000000 */
[----:B------:R-:W-:Y:S05]  /*2390*/  BRA.U !UP0, `(.L_x_40) ;  /* 0x0000000108d47547 */ /* 0x000fea000b800000 */
[----:B------:R-:W2:Y:S01]  /*23a0*/  LDCU.128 UR16, c[0x0][0xb10] ;  /* 0x00016200ff1077ac */ /* 0x000ea20008000c00 */
[----:B------:R-:W3:Y:S01]  /*23b0*/  LDCU UR12, c[0x0][0xb20] ;  /* 0x00016400ff0c77ac */ /* 0x000ee20008000800 */
[----:B------:R-:W4:Y:S01]  /*23c0*/  LDCU UR20, c[0x0][0xb0c] ;  /* 0x00016180ff1477ac */ /* 0x000f220008000800 */
[----:B------:R-:W1:Y:S01]  /*23d0*/  LDCU.64 UR8, c[0x0][0xb28] ;  /* 0x00016500ff0877ac */ /* 0x000e620008000a00 */
[----:B------:R-:W-:Y:S02]  /*23e0*/  UISETP.NE.AND UP3, UPT, UR40, 0x1, UPT ;  /* 0x000000012800788c */ /* 0x000fe4000bf65270 */
[----:B--2---:R-:W-:Y:S02]  /*23f0*/  UIMAD.WIDE.U32 UR10, UR38, UR19, URZ ;  /* 0x00000013260a72a5 */ /* 0x004fe4000f8e00ff */
[----:B------:R-:W-:Y:S02]  /*2400*/  UIMAD.WIDE.U32 UR4, UR39, UR16, URZ ;  /* 0x00000010270472a5 */ /* 0x000fe4000f8e00ff */
[----:B------:R-:W-:-:S02]  /*2410*/  UISETP.NE.AND UP0, UPT, UR18, 0x1, UPT ;  /* 0x000000011200788c */ /* 0x000fc4000bf05270 */
[----:B------:R-:W-:Y:S01]  /*2420*/  UIMAD.WIDE.U32 UR22, UR31, UR19, URZ ;  /* 0x000000131f1672a5 */ /* 0x000fe2000f8e00ff */
[----:B------:R-:W-:Y:S02]  /*2430*/  UMOV UR10, UR11 ;  /* 0x0000000b000a7c82 */ /* 0x000fe40008000000 */
[----:B------:R-:W-:Y:S01]  /*2440*/  UMOV UR4, UR5 ;  /* 0x0000000500047c82 */ /* 0x000fe20008000000 */
[----:B---3--:R-:W-:Y:S02]  /*2450*/  USHF.R.U32.HI UR10, URZ, UR12, UR10 ;  /* 0x0000000cff0a7299 */ /* 0x008fe4000801160a */
[----:B----4-:R-:W-:Y:S02]  /*2460*/  UISETP.NE.AND UP2, UPT, UR20, 0x1, UPT ;  /* 0x000000011400788c */ /* 0x010fe4000bf45270 */
[----:B------:R-:W-:Y:S02]  /*2470*/  USHF.R.U32.HI UR4, URZ, UR17, UR4 ;  /* 0x00000011ff047299 */ /* 0x000fe40008011604 */
[----:B------:R-:W-:-:S02]  /*2480*/  USEL UR5, UR38, UR10, !UP0 ;  /* 0x0000000a26057287 */ /* 0x000fc4000c000000 */
[----:B------:R-:W-:Y:S02]  /*2490*/  USEL UR7, UR39, UR4, !UP2 ;  /* 0x0000000427077287 */ /* 0x000fe4000d000000 */
[----:B-1----:R-:W-:Y:S01]  /*24a0*/  UIMAD.WIDE.U32 UR10, UR5, UR8, URZ ;  /* 0x00000008050a72a5 */ /* 0x002fe2000f8e00ff */
[----:B------:R-:W-:Y:S01]  /*24b0*/  UMOV UR4, UR23 ;  /* 0x0000001700047c82 */ /* 0x000fe20008000000 */
[----:B------:R-:W-:Y:S02]  /*24c0*/  UIMAD.WIDE.U32 UR14, UR37, UR16, URZ ;  /* 0x00000010250e72a5 */ /* 0x000fe4000f8e00ff */
[----:B------:R-:W-:-:S03]  /*24d0*/  UIMAD.WIDE.U32 UR22, UR7, UR8, URZ ;  /* 0x00000008071672a5 */ /* 0x000fc6000f8e00ff */
[----:B------:R-:W-:Y:S01]  /*24e0*/  UMOV UR10, UR11 ;  /* 0x0000000b000a7c82 */ /* 0x000fe20008000000 */
[----:B------:R-:W-:Y:S02]  /*24f0*/  USHF.R.U32.HI UR4, URZ, UR12, UR4 ;  /* 0x0000000cff047299 */ /* 0x000fe40008011604 */
[----:B------:R-:W-:Y:S01]  /*2500*/  @UP3 USHF.R.U32.HI UR5, URZ, UR9, UR10 ;  /* 0x00000009ff053299 */ /* 0x000fe2000801160a */
[----:B------:R-:W-:Y:S01]  /*2510*/  UMOV UR14, UR15 ;  /* 0x0000000f000e7c82 */ /* 0x000fe20008000000 */
[----:B------:R-:W-:Y:S01]  /*2520*/  UMOV UR22, UR23 ;  /* 0x0000001700167c82 */ /* 0x000fe20008000000 */
[----:B------:R-:W-:Y:S02]  /*2530*/  USHF.R.U32.HI UR17, URZ, UR17, UR14 ;  /* 0x00000011ff117299 */ /* 0x000fe4000801160e */
[----:B------:R-:W-:Y:S02]  /*2540*/  USEL UR4, UR31, UR4, !UP0 ;  /* 0x000000041f047287 */ /* 0x000fe4000c000000 */
[----:B------:R-:W-:-:S02]  /*2550*/  @UP3 USHF.R.U32.HI UR7, URZ, UR9, UR22 ;  /* 0x00000009ff073299 */ /* 0x000fc40008011616 */
[----:B------:R-:W-:Y:S02]  /*2560*/  UIMAD UR10, UR40, UR5, URZ ;  /* 0x00000005280a72a4 */ /* 0x000fe4000f8e02ff */
[----:B------:R-:W-:Y:S02]  /*2570*/  USEL UR5, UR37, UR17, !UP2 ;  /* 0x0000001125057287 */ /* 0x000fe4000d000000 */
[----:B------:R-:W-:Y:S02]  /*2580*/  UIMAD UR12, UR40, UR7, URZ ;  /* 0x00000007280c72a4 */ /* 0x000fe4000f8e02ff */
[----:B------:R-:W-:Y:S02]  /*2590*/  UISETP.GE.AND UP0, UPT, UR4, UR10, UPT ;  /* 0x0000000a0400728c */ /* 0x000fe4000bf06270 */
[----:B------:R-:W-:Y:S02]  /*25a0*/  UIMAD.WIDE.U32 UR10, UR4, UR8, URZ ;  /* 0x00000008040a72a5 */ /* 0x000fe4000f8e00ff */
[----:B------:R-:W-:-:S02]  /*25b0*/  UISETP.GE.OR UP0, UPT, UR5, UR12, UP0 ;  /* 0x0000000c0500728c */ /* 0x000fc40008706670 */
[----:B------:R-:W-:Y:S02]  /*25c0*/  UIMAD.WIDE.U32 UR14, UR5, UR8, URZ ;  /* 0x00000008050e72a5 */ /* 0x000fe4000f8e00ff */
[----:B------:R-:W-:Y:S01]  /*25d0*/  UIADD3 UR12, UPT, UPT, -UR5, URZ, URZ ;  /* 0x000000ff050c7290 */ /* 0x000fe2000fffe1ff */
[----:B------:R-:W-:Y:S01]  /*25e0*/  UMOV UR10, UR11 ;  /* 0x0000000b000a7c82 */ /* 0x000fe20008000000 */
[----:B------:R-:W-:Y:S02]  /*25f0*/  UIADD3 UR11, UPT, UPT, -UR4, URZ, URZ ;  /* 0x000000ff040b7290 */ /* 0x000fe4000fffe1ff */
[----:B------:R-:W-:-:S03]  /*2600*/  USHF.R.U32.HI UR10, URZ, UR9, UR10 ;  /* 0x00000009ff0a7299 */ /* 0x000fc6000801160a */
[----:B------:R-:W-:Y:S01]  /*2610*/  @!UP0 UMOV UR8, UR15 ;  /* 0x0000000f00088c82 */ /* 0x000fe20008000000 */
[----:B------:R-:W-:Y:S02]  /*2620*/  UIMAD UR11, UR18, UR11, UR31 ;  /* 0x0000000b120b72a4 */ /* 0x000fe4000f8e021f */
[----:B------:R-:W-:Y:S02]  /*2630*/  USEL UR10, UR4, UR10, !UP3 ;  /* 0x0000000a040a7287 */ /* 0x000fe4000d800000 */
[----:B------:R-:W-:Y:S02]  /*2640*/  @!UP0 USHF.R.U32.HI UR8, URZ, UR9, UR8 ;  /* 0x00000009ff088299 */ /* 0x000fe40008011608 */
[----:B------:R-:W-:Y:S02]  /*2650*/  UIADD3 UR9, UPT, UPT, -UR10, URZ, URZ ;  /* 0x000000ff0a097290 */ /* 0x000fe4000fffe1ff */
[----:B------:R-:W-:Y:S02]  /*2660*/  @!UP0 USEL UR8, UR5, UR8, !UP3 ;  /* 0x0000000805088287 */ /* 0x000fe4000d800000 */
[----:B------:R-:W-:-:S02]  /*2670*/  UIMAD UR9, UR40, UR9, UR4 ;  /* 0x00000009280972a4 */ /* 0x000fc4000f8e0204 */
[----:B------:R-:W-:Y:S02]  /*2680*/  @!UP0 UIADD3 UR10, UPT, UPT, UR10, -UR8, URZ ;  /* 0x800000080a0a8290 */ /* 0x000fe4000fffe0ff */
[----:B------:R-:W-:Y:S02]  /*2690*/  @!UP0 UIMAD UR8, UR9, UR7, UR8 ;  /* 0x00000007090882a4 */ /* 0x000fe4000f8e0208 */
[----:B------:R-:W-:Y:S02]  /*26a0*/  @!UP0 UIMAD UR4, UR40, UR10, UR5 ;  /* 0x0000000a280482a4 */ /* 0x000fe4000f8e0205 */
[----:B------:R-:W-:Y:S02]  /*26b0*/  UIMAD UR7, UR20, UR12, UR37 ;  /* 0x0000000c140772a4 */ /* 0x000fe4000f8e0225 */
[----:B------:R-:W-:Y:S01]  /*26c0*/  UIMAD UR31, UR4, UR18, UR11 ;  /* 0x00000012041f72a4 */ /* 0x000fe2000f8e020b */
[----:B------:R-:W-:Y:S02]  /*26d0*/  @!UP0 UMOV UR5, UR8 ;  /* 0x0000000800058c82 */ /* 0x000fe40008000000 */
[----:B------:R-:W-:-:S12]  /*26e0*/  UIMAD UR37, UR5, UR20, UR7 ;  /* 0x00000014052572a4 */ /* 0x000fd8000f8e0207 */
.L_x_40:
[----:B------:R-:W2:Y:S02]  /*26f0*/  LDCU UR4, c[0x0][0xb30] ;  /* 0x00016600ff0477ac */ /* 0x000ea40008000800 */
[----:B--2---:R-:W-:-:S09]  /*2700*/  UISETP.NE.AND UP0, UPT, UR4, 0x1, UPT ;  /* 0x000000010400788c */ /* 0x004fd2000bf05270 */
[----:B------:R-:W-:Y:S05]  /*2710*/  BRA.U UP0, `(.L_x_41) ;  /* 0x0000000100447547 */ /* 0x000fea000b800000 */
[----:B------:R-:W2:Y:S01]  /*2720*/  LDCU.128 UR16, c[0x0][0xb10] ;  /* 0x00016200ff1077ac */ /* 0x000ea20008000c00 */
[----:B------:R-:W3:Y:S01]  /*2730*/  LDCU UR10, c[0x0][0xb0c] ;  /* 0x00016180ff0a77ac */ /* 0x000ee20008000800 */
[----:B------:R-:W4:Y:S01]  /*2740*/  LDCU UR7, c[0x0][0xb20] ;  /* 0x00016400ff0777ac */ /* 0x000f220008000800 */
[----:B--2---:R-:W-:Y:S02]  /*2750*/  UIMAD.WIDE.U32 UR8, UR37, UR16, URZ ;  /* 0x00000010250872a5 */ /* 0x004fe4000f8e00ff */
[----:B------:R-:W-:Y:S02]  /*2760*/  UIMAD.WIDE.U32 UR4, UR31, UR19, URZ ;  /* 0x000000131f0472a5 */ /* 0x000fe4000f8e00ff */
[----:B---3--:R-:W-:Y:S02]  /*2770*/  UISETP.NE.AND UP2, UPT, UR10, 0x1, UPT ;  /* 0x000000010a00788c */ /* 0x008fe4000bf45270 */
[----:B------:R-:W-:Y:S01]  /*2780*/  UISETP.NE.AND UP0, UPT, UR18, 0x1, UPT ;  /* 0x000000011200788c */ /* 0x000fe2000bf05270 */
[----:B------:R-:W-:-:S02]  /*2790*/  UMOV UR8, UR9 ;  /* 0x0000000900087c82 */ /* 0x000fc40008000000 */
[----:B------:R-:W-:Y:S01]  /*27a0*/  UMOV UR4, UR5 ;  /* 0x0000000500047c82 */ /* 0x000fe20008000000 */
[----:B------:R-:W-:Y:S02]  /*27b0*/  USHF.R.U32.HI UR17, URZ, UR17, UR8 ;  /* 0x00000011ff117299 */ /* 0x000fe40008011608 */
[----:B----4-:R-:W-:Y:S02]  /*27c0*/  USHF.R.U32.HI UR4, URZ, UR7, UR4 ;  /* 0x00000007ff047299 */ /* 0x010fe40008011604 */
[----:B------:R-:W-:Y:S02]  /*27d0*/  USEL UR5, UR37, UR17, !UP2 ;  /* 0x0000001125057287 */ /* 0x000fe4000d000000 */
[----:B------:R-:W-:-:S04]  /*27e0*/  USEL UR4, UR31, UR4, !UP0 ;  /* 0x000000041f047287 */ /* 0x000fc8000c000000 */
[----:B------:R-:W-:Y:S02]  /*27f0*/  UIADD3 UR7, UPT, UPT, UR5, -UR4, URZ ;  /* 0x8000000405077290 */ /* 0x000fe4000fffe0ff */
[----:B------:R-:W-:Y:S02]  /*2800*/  UIADD3 UR4, UPT, UPT, -UR5, UR4, URZ ;  /* 0x0000000405047290 */ /* 0x000fe4000fffe1ff */
[----:B------:R-:W-:Y:S02]  /*2810*/  UIMAD UR31, UR7, UR18, UR31 ;  /* 0x00000012071f72a4 */ /* 0x000fe4000f8e021f */
[----:B------:R-:W-:-:S12]  /*2820*/  UIMAD UR37, UR4, UR10, UR37 ;  /* 0x0000000a042572a4 */ /* 0x000fd8000f8e0225 */
.L_x_41:
[----:B------:R-:W-:Y:S01]  /*2830*/  VIADD R11, R11, 0x1 ;  /* 0x000000010b0b7836 */ /* 0x000fe20000000000 */
[----:B------:R-:W-:Y:S01]  /*2840*/  PLOP3.LUT P1, PT, PT, PT, PT, 0x80, 0x8 ;  /* 0x000000000008781c */ /* 0x000fe20003f2f070 */
[----:B------:R-:W-:Y:S02]  /*2850*/  UIADD3 UR46, UPT, UPT, UR37, UR58, URZ ;  /* 0x0000003a252e7290 */ /* 0x000fe4000fffe0ff */
[----:B------:R-:W-:Y:S01]  /*2860*/  UIADD3 UR45, UPT, UPT, UR31, UR55, URZ ;  /* 0x000000371f2d7290 */ /* 0x000fe2000fffe0ff */
[----:B------:R-:W-:-:S04]  /*2870*/  ISETP.NE.AND P0, PT, R11, 0x2, PT ;  /* 0x000000020b00780c */ /* 0x000fc80003f05270 */
[----:B-1----:R-:W-:Y:S02]  /*2880*/  SEL R0, RZ, 0x1, P0 ;  /* 0x00000001ff007807 */ /* 0x002fe40000000000 */
[----:B------:R-:W-:Y:S02]  /*2890*/  SEL R11, R11, RZ, P0 ;  /* 0x000000ff0b0b7207 */ /* 0x000fe40000000000 */
[----:B------:R-:W-:Y:S01]  /*28a0*/  LOP3.LUT R10, R10, R0, RZ, 0x3c, !PT ;  /* 0x000000000a0a7212 */ /* 0x000fe200078e3cff */
[----:B------:R-:W-:Y:S06]  /*28b0*/  BRA.U UP1, `(.L_x_42) ;  /* 0xfffffff101447547 */ /* 0x000fec000b83ffff */
[----:B------:R-:W-:Y:S01]  /*28c0*/  UIADD3 UR13, UPT, UPT, UR13, 0x20, URZ ;  /* 0x000000200d0d7890 */ /* 0x000fe2000fffe0ff */
[----:B------:R-:W-:-:S03]  /*28d0*/  SHF.L.U32 R2, R12, 0x1f, RZ ;  /* 0x0000001f0c027819 */ /* 0x000fc600000006ff */
[----:B------:R-:W-:-:S09]  /*28e0*/  ULEA UR4, UR6, UR13, 0x3 ;  /* 0x0000000d06047291 */ /* 0x000fd2000f8e18ff */
[----:B------:R-:W1:Y:S02]  /*28f0*/  SYNCS.PHASECHK.TRANS64.TRYWAIT P0, [UR4], R2 ;  /* 0x00000002ff0075a7 */ /* 0x000e640008001104 */
[----:B-1----:R-:W-:Y:S05]  /*2900*/  @!P0 BRA `(.L_x_43) ;  /* 0x0000004400648947 */ /* 0x002fea0003800000 */
.L_x_118:
[----:B------:R-:W-:-:S04]  /*2910*/  UIADD3 UR4, UPT, UPT, UR6, 0x1, URZ ;  /* 0x0000000106047890 */ /* 0x000fc8000fffe0ff */
[----:B------:R-:W-:-:S04]  /*2920*/  UISETP.NE.AND UP0, UPT, UR4, 0x4, UPT ;  /* 0x000000040400788c */ /* 0x000fc8000bf05270 */
[----:B------:R-:W-:Y:S02]  /*2930*/  USEL UR6, URZ, 0x1, UP0 ;  /* 0x00000001ff067887 */ /* 0x000fe40008000000 */
[----:B------:R-:W-:-:S04]  /*2940*/  USEL UR4, UR4, URZ, UP0 ;  /* 0x000000ff04047287 */ /* 0x000fc80008000000 */
[----:B------:R-:W-:Y:S01]  /*2950*/  ULEA UR5, UR4, UR13, 0x3 ;  /* 0x0000000d04057291 */ /* 0x000fe2000f8e18ff */
[----:B-1----:R-:W-:-:S04]  /*2960*/  LOP3.LUT R2, R12, UR6, RZ, 0x3c, !PT ;  /* 0x000000060c027c12 */ /* 0x002fc8000f8e3cff */
[----:B------:R-:W-:-:S04]  /*2970*/  SHF.L.U32 R3, R2, 0x1f, RZ ;  /* 0x0000001f02037819 */ /* 0x000fc800000006ff */
[----:B------:R-:W1:Y:S02]  /*2980*/  SYNCS.PHASECHK.TRANS64.TRYWAIT P0, [UR5], R3 ;  /* 0x00000003ff0075a7 */ /* 0x000e640008001105 */
[----:B-1----:R-:W-:Y:S05]  /*2990*/  @!P0 BRA `(.L_x_44) ;  /* 0x0000004400588947 */ /* 0x002fea0003800000 */
.L_x_120:
[----:B------:R-:W-:-:S04]  /*29a0*/  UIADD3 UR4, UPT, UPT, UR4, 0x1, URZ ;  /* 0x0000000104047890 */ /* 0x000fc8000fffe0ff */
[----:B------:R-:W-:-:S04]  /*29b0*/  UISETP.NE.AND UP0, UPT, UR4, 0x4, UPT ;  /* 0x000000040400788c */ /* 0x000fc8000bf05270 */
[----:B------:R-:W-:Y:S02]  /*29c0*/  USEL UR6, URZ, 0x1, UP0 ;  /* 0x00000001ff067887 */ /* 0x000fe40008000000 */
[----:B------:R-:W-:-:S04]  /*29d0*/  USEL UR4, UR4, URZ, UP0 ;  /* 0x000000ff04047287 */ /* 0x000fc80008000000 */
[----:B------:R-:W-:Y:S01]  /*29e0*/  ULEA UR5, UR4, UR13, 0x3 ;  /* 0x0000000d04057291 */ /* 0x000fe2000f8e18ff */
[----:B------:R-:W-:-:S04]  /*29f0*/  LOP3.LUT R2, R2, UR6, RZ, 0x3c, !PT ;  /* 0x0000000602027c12 */ /* 0x000fc8000f8e3cff */
[----:B-1----:R-:W-:-:S04]  /*2a00*/  SHF.L.U32 R3, R2, 0x1f, RZ ;  /* 0x0000001f02037819 */ /* 0x002fc800000006ff */
[----:B------:R-:W1:Y:S02]  /*2a10*/  SYNCS.PHASECHK.TRANS64.TRYWAIT P0, [UR5], R3 ;  /* 0x00000003ff0075a7 */ /* 0x000e640008001105 */
[----:B-1----:R-:W-:Y:S05]  /*2a20*/  @!P0 BRA `(.L_x_45) ;  /* 0x00000044004c8947 */ /* 0x002fea0003800000 */
.L_x_122:
[----:B------:R-:W-:-:S04]  /*2a30*/  UIADD3 UR4, UPT, UPT, UR4, 0x1, URZ ;  /* 0x0000000104047890 */ /* 0x000fc8000fffe0ff */
[----:B------:R-:W-:-:S04]  /*2a40*/  UISETP.NE.AND UP0, UPT, UR4, 0x4, UPT ;  /* 0x000000040400788c */ /* 0x000fc8000bf05270 */
[----:B------:R-:W-:Y:S02]  /*2a50*/  USEL UR5, URZ, 0x1, UP0 ;  /* 0x00000001ff057887 */ /* 0x000fe40008000000 */
[----:B------:R-:W-:-:S04]  /*2a60*/  USEL UR4, UR4, URZ, UP0 ;  /* 0x000000ff04047287 */ /* 0x000fc80008000000 */
[----:B------:R-:W-:Y:S01]  /*2a70*/  ULEA UR4, UR4, UR13, 0x3 ;  /* 0x0000000d04047291 */ /* 0x000fe2000f8e18ff */
[----:B------:R-:W-:-:S04]  /*2a80*/  LOP3.LUT R2, R2, UR5, RZ, 0x3c, !PT ;  /* 0x0000000502027c12 */ /* 0x000fc8000f8e3cff */
[----:B------:R-:W-:Y:S01]  /*2a90*/  SHF.L.U32 R2, R2, 0x1f, RZ ;  /* 0x0000001f02027819 */ /* 0x000fe200000006ff */
[----:B-1----:R-:W-:-:S07]  /*2aa0*/  IMAD.U32 R0, RZ, RZ, UR4 ;  /* 0x00000004ff007e24 */ /* 0x002fce000f8e00ff */
.L_x_46:
[----:B-1----:R1:W2:Y:S02]  /*2ab0*/  SYNCS.PHASECHK.TRANS64.TRYWAIT P0, [R0+URZ], R2 ;  /* 0x00000002000075a7 */ /* 0x0022a400080011ff */
[----:B--2---:R-:W-:Y:S05]  /*2ac0*/  @!P0 NANOSLEEP.SYNCS 0x989680 ;  /* 0x009896800000895d */ /* 0x004fea0003900000 */
[----:B------:R-:W2:Y:S02]  /*2ad0*/  @!P0 SYNCS.PHASECHK.TRANS64 P0, [R0+URZ], R2 ;  /* 0x00000002000085a7 */ /* 0x000ea400080010ff */
[----:B--2---:R-:W-:Y:S05]  /*2ae0*/  @P0 EXIT ;  /* 0x000000000000094d */ /* 0x004fea0003800000 */
[----:B------:R-:W-:Y:S05]  /*2af0*/  BRA `(.L_x_46) ;  /* 0xfffffffc00ec7947 */ /* 0x000fea000383ffff */
.L_x_22:
[----:B------:R-:W1:Y:S02]  /*2b00*/  S2UR UR4, SR_CgaCtaId ;  /* 0x00000000000479c3 */ /* 0x000e640000008800 */
[----:B-1----:R-:W-:-:S04]  /*2b10*/  UISETP.NE.AND UP0, UPT, UR4, URZ, UPT ;  /* 0x000000ff0400728c */ /* 0x002fc8000bf05270 */
[----:B------:R-:W-:-:S09]  /*2b20*/  UISETP.NE.OR UP0, UPT, UR13, 0x1, UP0 ;  /* 0x000000010d00788c */ /* 0x000fd20008705670 */
[----:B------:R-:W-:Y:S05]  /*2b30*/  BRA.U UP0, `(.L_x_47) ;  /* 0x00000005004c7547 */ /* 0x000fea000b800000 */
[----:B------:R-:W1:Y:S01]  /*2b40*/  S2UR UR5, SR_CgaCtaId ;  /* 0x00000000000579c3 */ /* 0x000e620000008800 */
[----:B------:R-:W-:Y:S01]  /*2b50*/  UMOV UR4, 0x400 ;  /* 0x0000040000047882 */ /* 0x000fe20000000000 */
[----:B------:R-:W-:Y:S01]  /*2b60*/  ISETP.GE.U32.AND P2, PT, R0, 0x4, PT ;  /* 0x000000040000780c */ /* 0x000fe20003f46070 */
[----:B------:R-:W-:Y:S01]  /*2b70*/  IMAD.MOV.U32 R12, RZ, RZ, 0x1 ;  /* 0x00000001ff0c7424 */ /* 0x000fe200078e00ff */
[----:B------:R-:W-:Y:S02]  /*2b80*/  CS2R R10, SRZ ;  /* 0x00000000000a7805 */ /* 0x000fe4000001ff00 */
[----:B------:R-:W-:Y:S01]  /*2b90*/  CS2R R8, SRZ ;  /* 0x0000000000087805 */ /* 0x000fe2000001ff00 */
[----:B-1----:R-:W-:-:S03]  /*2ba0*/  ULEA UR6, UR5, UR4, 0x18 ;  /* 0x0000000405067291 */ /* 0x002fc6000f8ec0ff */
[----:B------:R-:W-:-:S09]  /*2bb0*/  UMOV UR5, URZ ;  /* 0x000000ff00057c82 */ /* 0x000fd20008000000 */
.L_x_51:
[----:B------:R-:W-:Y:S02]  /*2bc0*/  LEA R2, R8, UR6, 0x3 ;  /* 0x0000000608027c11 */ /* 0x000fe4000f8e18ff */
[----:B------:R-:W-:-:S03]  /*2bd0*/  SHF.L.U32 R4, R9, 0x1f, RZ ;  /* 0x0000001f09047819 */ /* 0x000fc600000006ff */
[----:B------:R-:W-:Y:S01]  /*2be0*/  VIADD R5, R2, 0xd0 ;  /* 0x000000d002057836 */ /* 0x000fe20000000000 */
[----:B------:R-:W1:Y:S02]  /*2bf0*/  SYNCS.PHASECHK.TRANS64.TRYWAIT P0, [R2+URZ+0xc0], R4 ;  /* 0x0000c004020075a7 */ /* 0x000e6400080011ff */
[----:B-1----:R-:W-:Y:S05]  /*2c00*/  @!P0 BRA `(.L_x_48) ;  /* 0x0000004000ec8947 */ /* 0x002fea0003800000 */
.L_x_123:
[----:B------:R-:W-:Y:S01]  /*2c10*/  ULEA UR4, UR5, UR6, 0x3 ;  /* 0x0000000605047291 */ /* 0x000fe2000f8e18ff */
[----:B-1----:R-:W-:Y:S01]  /*2c20*/  PRMT R2, RZ, 0x654, R5 ;  /* 0x00000654ff027816 */ /* 0x002fe20000000005 */
[----:B------:R-:W-:Y:S01]  /*2c30*/  @!P2 IMAD.MOV.U32 R4, RZ, RZ, 0x10 ;  /* 0x00000010ff04a424 */ /* 0x000fe200078e00ff */
[----:B------:R-:W-:Y:S01]  /*2c40*/  SHF.L.U32 R5, R12, 0x1f, RZ ;  /* 0x0000001f0c057819 */ /* 0x000fe200000006ff */
[----:B------:R-:W-:Y:S01]  /*2c50*/  UIADD3 UR7, UPT, UPT, UR4, 0x60, URZ ;  /* 0x0000006004077890 */ /* 0x000fe2000fffe0ff */
[----:B------:R1:W-:Y:S05]  /*2c60*/  SYNCS.ARRIVE.TRANS64.RED.A1T0 RZ, [R2+URZ], RZ ;  /* 0x000000ff02ff79a7 */ /* 0x0003ea00081004ff */
[----:B------:R-:W-:Y:S01]  /*2c70*/  IMAD.U32 R6, RZ, RZ, UR7 ;  /* 0x00000007ff067e24 */ /* 0x000fe2000f8e00ff */
[----:B------:R-:W2:Y:S04]  /*2c80*/  SYNCS.PHASECHK.TRANS64.TRYWAIT P0, [UR4+0x70], R5 ;  /* 0x00007005ff0075a7 */ /* 0x000ea80008001104 */
[----:B------:R-:W-:Y:S01]  /*2c90*/  PRMT R6, R0, 0x654, R6 ;  /* 0x0000065400067816 */ /* 0x000fe20000000006 */
[----:B-12---:R-:W-:Y:S06]  /*2ca0*/  @!P0 BRA `(.L_x_49) ;  /* 0x0000004000d88947 */ /* 0x006fec0003800000 */
.L_x_125:
[----:B------:R-:W-:Y:S01]  /*2cb0*/  ULEA UR8, UR5, UR6, 0x4 ;  /* 0x0000000605087291 */ /* 0x000fe2000f8e20ff */
[----:B------:R-:W-:Y:S01]  /*2cc0*/  SEL R3, R6, R3, !P2 ;  /* 0x0000000306037207 */ /* 0x000fe20005000000 */
[----:B------:R-:W-:Y:S01]  /*2cd0*/  UIADD3 UR9, UPT, UPT, UR4, 0x60, URZ ;  /* 0x0000006004097890 */ /* 0x000fe2000fffe0ff */
[----:B-1----:R-:W-:Y:S01]  /*2ce0*/  LEA R2, R11, UR6, 0x3 ;  /* 0x000000060b027c11 */ /* 0x002fe2000f8e18ff */
[----:B------:R-:W-:Y:S01]  /*2cf0*/  UIADD3 UR8, UPT, UPT, UR8, 0xf0, URZ ;  /* 0x000000f008087890 */ /* 0x000fe2000fffe0ff */
[----:B------:R1:W-:Y:S01]  /*2d00*/  @!P2 SYNCS.ARRIVE.TRANS64.RED RZ, [R3+URZ], R4 ;  /* 0x0000000403ffa9a7 */ /* 0x0003e200080004ff */
[----:B------:R-:W-:Y:S01]  /*2d10*/  UIADD3 UR4, UPT, UPT, UR5, 0x1, URZ ;  /* 0x0000000105047890 */ /* 0x000fe2000fffe0ff */
[----:B------:R-:W-:-:S03]  /*2d20*/  VIADD R8, R8, 0x1 ;  /* 0x0000000108087836 */ /* 0x000fc60000000000 */
[----:B------:R-:W-:Y:S02]  /*2d30*/  UISETP.NE.AND UP0, UPT, UR4, 0x2, UPT ;  /* 0x000000020400788c */ /* 0x000fe4000bf05270 */
[----:B------:R-:W-:Y:S01]  /*2d40*/  ISETP.NE.AND P0, PT, R8, 0x2, PT ;  /* 0x000000020800780c */ /* 0x000fe20003f05270 */
[----:B------:R-:W-:Y:S06]  /*2d50*/  UGETNEXTWORKID.BROADCAST [UR8], [UR9] ;  /* 0x00000000080073ca */ /* 0x000fec0008000100 */
[----:B------:R-:W-:Y:S02]  /*2d60*/  USEL UR7, URZ, 0x1, UP0 ;  /* 0x00000001ff077887 */ /* 0x000fe40008000000 */
[----:B------:R-:W-:-:S04]  /*2d70*/  USEL UR5, UR4, URZ, UP0 ;  /* 0x000000ff04057287 */ /* 0x000fc80008000000 */
[----:B------:R-:W-:Y:S02]  /*2d80*/  LOP3.LUT R12, R12, UR7, RZ, 0x3c, !PT ;  /* 0x000000070c0c7c12 */ /* 0x000fe4000f8e3cff */
[----:B-1----:R-:W-:-:S04]  /*2d90*/  SHF.L.U32 R4, R10, 0x1f, RZ ;  /* 0x0000001f0a047819 */ /* 0x002fc800000006ff */
[----:B------:R-:W1:Y:S02]  /*2da0*/  SYNCS.PHASECHK.TRANS64.TRYWAIT P1, [R2+URZ+0x60], R4 ;  /* 0x00006004020075a7 */ /* 0x000e6400080211ff */
[----:B-1----:R-:W-:Y:S05]  /*2db0*/  @!P1 BRA `(.L_x_50) ;  /* 0x0000004000ac9947 */ /* 0x002fea0003800000 */
.L_x_126:
[C---:B-1----:R-:W-:Y:S01]  /*2dc0*/  LEA R4, R11.reuse, UR6, 0x4 ;  /* 0x000000060b047c11 */ /* 0x042fe2000f8e20ff */
[----:B------:R-:W-:Y:S01]  /*2dd0*/  VIADD R2, R2, 0x70 ;  /* 0x0000007002027836 */ /* 0x000fe20000000000 */
[----:B------:R-:W-:Y:S01]  /*2de0*/  SEL R8, R8, RZ, P0 ;  /* 0x000000ff08087207 */ /* 0x000fe20000000000 */
[----:B------:R-:W-:-:S03]  /*2df0*/  VIADD R11, R11, 0x1 ;  /* 0x000000010b0b7836 */ /* 0x000fc60000000000 */
[----:B------:R-:W1:Y:S01]  /*2e00*/  LDS.128 R4, [R4+0xf0] ;  /* 0x0000f00004047984 */ /* 0x000e620000000c00 */
[----:B------:R-:W-:Y:S02]  /*2e10*/  PRMT R2, RZ, 0x654, R2 ;  /* 0x00000654ff027816 */ /* 0x000fe40000000002 */
[C---:B------:R-:W-:Y:S01]  /*2e20*/  ISETP.NE.AND P1, PT, R11.reuse, 0x2, PT ;  /* 0x000000020b00780c */ /* 0x040fe20003f25270 */
[----:B------:R-:W-:Y:S01]  /*2e30*/  @!PT LDS RZ, [RZ] ;  /* 0x00000000fffff984 */ /* 0x000fe20000000800 */
[----:B------:R-:W-:Y:S01]  /*2e40*/  @!PT LDS RZ, [RZ] ;  /* 0x00000000fffff984 */ /* 0x000fe20000000800 */
[----:B------:R-:W-:Y:S01]  /*2e50*/  @!PT LDS RZ, [RZ] ;  /* 0x00000000fffff984 */ /* 0x000fe20000000800 */
[----:B------:R-:W-:Y:S01]  /*2e60*/  @!PT LDS RZ, [RZ] ;  /* 0x00000000fffff984 */ /* 0x000fe20000000800 */
[----:B------:R2:W-:Y:S06]  /*2e70*/  MEMBAR.ALL.CTA ;  /* 0x0000000000007992 */ /* 0x0005ec0000008000 */
[----:B--2---:R-:W2:Y:S01]  /*2e80*/  FENCE.VIEW.ASYNC.S ;  /* 0x00000000000073c6 */ /* 0x004ea20000000000 */
[----:B------:R-:W-:Y:S01]  /*2e90*/  SEL R11, R11, RZ, P1 ;  /* 0x000000ff0b0b7207 */ /* 0x000fe20000800000 */
[----:B--2---:R2:W-:Y:S01]  /*2ea0*/  SYNCS.ARRIVE.TRANS64.RED.A1T0 RZ, [R2+URZ], RZ ;  /* 0x000000ff02ff79a7 */ /* 0x0045e200081004ff */
[----:B-1----:R-:W-:-:S02]  /*2eb0*/  LOP3.LUT P3, RZ, R6, 0x1, RZ, 0xc0, !PT ;  /* 0x0000000106ff7812 */ /* 0x002fc4000786c0ff */
[----:B------:R-:W-:-:S04]  /*2ec0*/  SEL R4, RZ, 0x1, P1 ;  /* 0x00000001ff047807 */ /* 0x000fc80000800000 */
[----:B------:R-:W-:Y:S02]  /*2ed0*/  LOP3.LUT R10, R10, R4, RZ, 0x3c, !PT ;  /* 0x000000040a0a7212 */ /* 0x000fe400078e3cff */
[----:B--2---:R-:W-:-:S04]  /*2ee0*/  SEL R2, RZ, 0x1, P0 ;  /* 0x00000001ff027807 */ /* 0x004fc80000000000 */
[----:B------:R-:W-:Y:S01]  /*2ef0*/  LOP3.LUT R9, R9, R2, RZ, 0x3c, !PT ;  /* 0x0000000209097212 */ /* 0x000fe200078e3cff */
[----:B------:R-:W-:Y:S06]  /*2f00*/  @P3 BRA `(.L_x_51) ;  /* 0xfffffffc002c3947 */ /* 0x000fec000383ffff */
[----:B------:R-:W-:Y:S01]  /*2f10*/  ULEA UR4, UR5, UR6, 0x3 ;  /* 0x0000000605047291 */ /* 0x000fe2000f8e18ff */
[----:B------:R-:W-:-:S08]  /*2f20*/  SHF.L.U32 R2, R12, 0x1f, RZ ;  /* 0x0000001f0c027819 */ /* 0x000fd000000006ff */
[----:B------:R-:W1:Y:S02]  /*2f30*/  SYNCS.PHASECHK.TRANS64 P0, [UR4+0x70], R2 ;  /* 0x00007002ff0075a7 */ /* 0x000e640008001004 */
[----:B-1----:R-:W-:Y:S05]  /*2f40*/  @P0 BRA `(.L_x_52) ;  /* 0x0000000000080947 */ /* 0x002fea0003800000 */
[----:B------:R-:W1:Y:S02]  /*2f50*/  SYNCS.PHASECHK.TRANS64.TRYWAIT P0, [UR4+0x70], R2 ;  /* 0x00007002ff0075a7 */ /* 0x000e640008001104 */
[----:B-1----:R-:W-:Y:S05]  /*2f60*/  @!P0 BRA `(.L_x_53) ;  /* 0x0000004000548947 */ /* 0x002fea0003800000 */
.L_x_52:
[----:B------:R-:W-:-:S04]  /*2f70*/  UIADD3 UR7, UPT, UPT, UR5, 0x1, URZ ;  /* 0x0000000105077890 */ /* 0x000fc8000fffe0ff */
[----:B------:R-:W-:-:S04]  /*2f80*/  UISETP.NE.AND UP0, UPT, UR7, 0x2, UPT ;  /* 0x000000020700788c */ /* 0x000fc8000bf05270 */
[----:B------:R-:W-:Y:S02]  /*2f90*/  USEL UR8, URZ, 0x1, UP0 ;  /* 0x00000001ff087887 */ /* 0x000fe40008000000 */
[----:B------:R-:W-:-:S04]  /*2fa0*/  USEL UR7, UR7, URZ, UP0 ;  /* 0x000000ff07077287 */ /* 0x000fc80008000000 */
[----:B------:R-:W-:Y:S01]  /*2fb0*/  ULEA UR7, UR7, UR6, 0x3 ;  /* 0x0000000607077291 */ /* 0x000fe2000f8e18ff */
[----:B-1----:R-:W-:-:S04]  /*2fc0*/  LOP3.LUT R2, R12, UR8, RZ, 0x3c, !PT ;  /* 0x000000080c027c12 */ /* 0x002fc8000f8e3cff */
[----:B------:R-:W-:-:S04]  /*2fd0*/  SHF.L.U32 R0, R2, 0x1f, RZ ;  /* 0x0000001f02007819 */ /* 0x000fc800000006ff */
[----:B------:R-:W1:Y:S02]  /*2fe0*/  SYNCS.PHASECHK.TRANS64 P0, [UR7+0x70], R0 ;  /* 0x00007000ff0075a7 */ /* 0x000e640008001007 */
[----:B-1----:R-:W-:Y:S05]  /*2ff0*/  @P0 EXIT ;  /* 0x000000000000094d */ /* 0x002fea0003800000 */
[----:B------:R-:W-:Y:S02]  /*3000*/  SHF.L.U32 R2, R2, 0x1f, RZ ;  /* 0x0000001f02027819 */ /* 0x000fe400000006ff */
[----:B------:R-:W-:-:S07]  /*3010*/  MOV R0, UR7 ;  /* 0x0000000700007c02 */ /* 0x000fce0008000f00 */
.L_x_54:
[----:B-1----:R1:W2:Y:S02]  /*3020*/  SYNCS.PHASECHK.TRANS64.TRYWAIT P0, [R0+URZ+0x70], R2 ;  /* 0x00007002000075a7 */ /* 0x0022a400080011ff */
[----:B--2---:R-:W-:Y:S05]  /*3030*/  @!P0 NANOSLEEP.SYNCS 0x989680 ;  /* 0x009896800000895d */ /* 0x004fea0003900000 */
[----:B------:R-:W2:Y:S02]  /*3040*/  @!P0 SYNCS.PHASECHK.TRANS64 P0, [R0+URZ+0x70], R2 ;  /* 0x00007002000085a7 */ /* 0x000ea400080010ff */
[----:B--2---:R-:W-:Y:S05]  /*3050*/  @P0 EXIT ;  /* 0x000000000000094d */ /* 0x004fea0003800000 */
[----:B------:R-:W-:Y:S05]  /*3060*/  BRA `(.L_x_54) ;  /* 0xfffffffc00ec7947 */ /* 0x000fea000383ffff */
.L_x_47:
[----:B------:R-:W-:Y:S05]  /*3070*/  BRA.U UP4, `(.L_x_55) ;  /* 0x0000001104a47547 */ /* 0x000fea000b800000 */
[----:B------:R-:W1:Y:S01]  /*3080*/  S2UR UR7, SR_CgaCtaId ;  /* 0x00000000000779c3 */ /* 0x000e620000008800 */
[----:B------:R-:W-:Y:S01]  /*3090*/  UMOV UR4, 0x40 ;  /* 0x0000004000047882 */ /* 0x000fe20000000000 */
[----:B------:R-:W-:Y:S01]  /*30a0*/  NOP ;  /* 0x0000000000007918 */ /* 0x000fe20000000000 */
[----:B------:R-:W-:Y:S01]  /*30b0*/  UMOV UR6, 0x400 ;  /* 0x0000040000067882 */ /* 0x000fe20000000000 */
[----:B-1----:R-:W-:Y:S02]  /*30c0*/  ULEA UR5, UR7, UR4, 0x18 ;  /* 0x0000000407057291 */ /* 0x002fe4000f8ec0ff */
[----:B------:R-:W-:-:S07]  /*30d0*/  ULEA UR6, UR7, UR6, 0x18 ;  /* 0x0000000607067291 */ /* 0x000fce000f8ec0ff */
[----:B------:R-:W1:Y:S02]  /*30e0*/  LDS.U8 R0, [UR5+0x1c] ;  /* 0x00001c05ff007984 */ /* 0x000e640008000000 */
[----:B-1----:R-:W-:-:S13]  /*30f0*/  ISETP.NE.AND P0, PT, R0, RZ, PT ;  /* 0x000000ff0000720c */ /* 0x002fda0003f05270 */
[----:B------:R-:W-:Y:S05]  /*3100*/  @P0 BRA `(.L_x_56) ;  /* 0x0000000400080947 */ /* 0x000fea0003800000 */
[----:B------:R-:W-:Y:S02]  /*3110*/  UISETP.NE.U32.AND UP1, UPT, UR33, 0x1, UPT ;  /* 0x000000012100788c */ /* 0x000fe4000bf25070 */
[----:B------:R-:W-:-:S07]  /*3120*/  UIADD3 UR7, UPT, UPT, UR5, 0x8, URZ ;  /* 0x0000000805077890 */ /* 0x000fce000fffe0ff */
[----:B------:R-:W-:Y:S05]  /*3130*/  BRA.U !UP1, `(.L_x_57) ;  /* 0x00000001099c7547 */ /* 0x000fea000b800000 */
[----:B------:R-:W-:Y:S01]  /*3140*/  ELECT P0, URZ, PT ;  /* 0x0000000000ff782f */ /* 0x000fe20003800000 */
[----:B------:R-:W-:-:S12]  /*3150*/  BSSY B0, `(.L_x_57) ;  /* 0x0000025000007945 */ /* 0x000fd80003800000 */
[----:B------:R-:W-:Y:S05]  /*3160*/  @!P0 BRA `(.L_x_58) ;  /* 0x00000000008c8947 */ /* 0x000fea0003800000 */
[----:B------:R-:W-:-:S05]  /*3170*/  UMOV UR4, 0x10 ;  /* 0x0000001000047882 */ /* 0x000fca0000000000 */
[----:B------:R-:W-:Y:S04]  /*3180*/  DEPBAR.LE SB1, 0x36 ;  /* 0x00009d800000791a */ /* 0x000fe80000000000 */
[----:B------:R-:W1:Y:S02]  /*3190*/  UTCATOMSWS.2CTA.FIND_AND_SET.ALIGN UP0, UR4, UR4 ;  /* 0x00000004000475e3 */ /* 0x000e640008200800 */
[----:B-1----:R-:W-:Y:S01]  /*31a0*/  MOV R10, UR4 ;  /* 0x00000004000a7c02 */ /* 0x002fe20008000f00 */
[----:B------:R-:W-:Y:S06]  /*31b0*/  BRA.U UP0, `(.L_x_59) ;  /* 0x0000000100187547 */ /* 0x000fec000b800000 */
.L_x_60:
[----:B------:R-:W-:Y:S05]  /*31c0*/  NANOSLEEP 0x64 ;  /* 0x000000640000795d */ /* 0x000fea0003800000 */
[----:B------:R-:W-:-:S05]  /*31d0*/  UMOV UR4, 0x10 ;  /* 0x0000001000047882 */ /* 0x000fca0000000000 */
[----:B------:R-:W-:Y:S04]  /*31e0*/  DEPBAR.LE SB1, 0x36 ;  /* 0x00009d800000791a */ /* 0x000fe80000000000 */
[----:B------:R-:W1:Y:S02]  /*31f0*/  UTCATOMSWS.2CTA.FIND_AND_SET.ALIGN UP0, UR4, UR4 ;  /* 0x00000004000475e3 */ /* 0x000e640008200800 */
[----:B-1----:R-:W-:Y:S01]  /*3200*/  MOV R10, UR4 ;  /* 0x00000004000a7c02 */ /* 0x002fe20008000f00 */
[----:B------:R-:W-:Y:S05]  /*3210*/  BRA.U !UP0, `(.L_x_60) ;  /* 0xfffffffd08e87547 */ /* 0x000fea000b83ffff */
.L_x_59:
[----:B------:R-:W1:Y:S01]  /*3220*/  LDS R6, [UR5+0x10] ;  /* 0x00001005ff067984 */ /* 0x000e620008000800 */
[----:B------:R-:W-:Y:S01]  /*3230*/  IMAD.U32 R0, RZ, RZ, UR6 ;  /* 0x00000006ff007e24 */ /* 0x000fe2000f8e00ff */
[----:B------:R-:W-:-:S03]  /*3240*/  MOV R4, UR35 ;  /* 0x0000002300047c02 */ /* 0x000fc60008000f00 */
[----:B------:R-:W-:Y:S01]  /*3250*/  VIADD R0, R0, 0x110 ;  /* 0x0000011000007836 */ /* 0x000fe20000000000 */
[----:B-1----:R-:W-:-:S04]  /*3260*/  SHF.L.U32 R6, R6, 0x1f, RZ ;  /* 0x0000001f06067819 */ /* 0x002fc800000006ff */
[----:B------:R-:W1:Y:S02]  /*3270*/  SYNCS.PHASECHK.TRANS64.TRYWAIT P0, [UR5+0x8], R6 ;  /* 0x00000806ff0075a7 */ /* 0x000e640008001105 */
[----:B-1----:R-:W-:Y:S05]  /*3280*/  @P0 BRA `(.L_x_61) ;  /* 0x0000000000080947 */ /* 0x002fea0003800000 */
[----:B------:R-:W1:Y:S02]  /*3290*/  SYNCS.PHASECHK.TRANS64.TRYWAIT P0, [UR5+0x8], R6 ;  /* 0x00000806ff0075a7 */ /* 0x000e640008001105 */
[----:B-1----:R-:W-:Y:S05]  /*32a0*/  @!P0 BRA `(.L_x_62) ;  /* 0x0000003c009c8947 */ /* 0x002fea0003800000 */
.L_x_61:
[----:B------:R-:W-:Y:S01]  /*32b0*/  PRMT R4, R4, 0x654, R0 ;  /* 0x0000065404047816 */ /* 0x000fe20000000000 */
[----:B------:R-:W-:Y:S01]  /*32c0*/  HFMA2 R0, -RZ, RZ, 0, 5.9604644775390625e-08 ;  /* 0x00000001ff007431 */ /* 0x000fe200000001ff */
[----:B------:R-:W-:Y:S01]  /*32d0*/  UPRMT UR4, UR35, 0x654, UR7 ;  /* 0x0000065423047896 */ /* 0x000fe20008000007 */
[----:B------:R-:W-:Y:S02]  /*32e0*/  IMAD.MOV.U32 R8, RZ, RZ, 0xffff ;  /* 0x0000ffffff087424 */ /* 0x000fe400078e00ff */
[----:B-1----:R-:W-:Y:S02]  /*32f0*/  IMAD.MOV.U32 R6, RZ, RZ, 0x4 ;  /* 0x00000004ff067424 */ /* 0x002fe400078e00ff */
[----:B------:R-:W-:Y:S01]  /*3300*/  IMAD.SHL.U32 R9, R10, 0x20, RZ ;  /* 0x000000200a097824 */ /* 0x000fe200078e00ff */
[----:B------:R-:W-:Y:S02]  /*3310*/  MOV R5, UR4 ;  /* 0x0000000400057c02 */ /* 0x000fe40008000f00 */
[-C--:B------:R-:W-:Y:S01]  /*3320*/  SHF.L.U32 R8, R8, R10.reuse, RZ ;  /* 0x0000000a08087219 */ /* 0x080fe200000006ff */
[----:B------:R1:W-:Y:S01]  /*3330*/  SYNCS.ARRIVE.TRANS64.RED RZ, [UR4], R6 ;  /* 0x00000006ffff79a7 */ /* 0x0003e20008000404 */
[----:B------:R-:W-:Y:S01]  /*3340*/  SHF.L.U32 R7, R0, R10, RZ ;  /* 0x0000000a00077219 */ /* 0x000fe200000006ff */
[----:B------:R1:W-:Y:S04]  /*3350*/  STS [UR6+0x110], R9 ;  /* 0x00011009ff007988 */ /* 0x0003e80008000806 */
[----:B------:R1:W-:Y:S04]  /*3360*/  STAS [R4.64], R10 ;  /* 0x0000000a04007dbd */ /* 0x0003e8000c0008ff */
[----:B------:R1:W-:Y:S04]  /*3370*/  ATOMS.OR RZ, [UR5+0x14], R8 ;  /* 0x00001408ffff798c */ /* 0x0003e8000b000005 */
[----:B------:R1:W-:Y:S04]  /*3380*/  ATOMS.OR RZ, [UR5+0x18], R7 ;  /* 0x00001807ffff798c */ /* 0x0003e8000b000005 */
[----:B------:R1:W-:Y:S02]  /*3390*/  ATOMS.XOR RZ, [UR5+0x10], R0 ;  /* 0x00001000ffff798c */ /* 0x0003e4000b800005 */
.L_x_58:
[----:B------:R-:W-:Y:S05]  /*33a0*/  BSYNC B0 ;  /* 0x0000000000007941 */ /* 0x000fea0003800000 */
.L_x_57:
[----:B------:R-:W-:Y:S05]  /*33b0*/  BRA.U UP1, `(.L_x_63) ;  /* 0x00000001016c7547 */ /* 0x000fea000b800000 */
[----:B------:R-:W-:-:S03]  /*33c0*/  UMOV UR4, 0xffffffff ;  /* 0xffffffff00047882 */ /* 0x000fc60000000000 */
[----:B------:R-:W-:Y:S05]  /*33d0*/  BRA.DIV UR4, `(.L_x_64) ;  /* 0x0000003e04687947 */ /* 0x000fea000b800000 */
[----:B------:R-:W-:-:S13]  /*33e0*/  ELECT P0, URZ, PT ;  /* 0x0000000000ff782f */ /* 0x000fda0003800000 */
.L_x_130:
[----:B------:R-:W-:Y:S05]  /*33f0*/  @!P0 BRA `(.L_x_63) ;  /* 0x00000000005c8947 */ /* 0x000fea0003800000 */
[----:B-1----:R-:W1:Y:S02]  /*3400*/  LDS R4, [UR5+0x10] ;  /* 0x00001005ff047984 */ /* 0x002e640008000800 */
[----:B-1----:R-:W-:-:S04]  /*3410*/  SHF.L.U32 R4, R4, 0x1f, RZ ;  /* 0x0000001f04047819 */ /* 0x002fc800000006ff */
[----:B------:R-:W1:Y:S02]  /*3420*/  SYNCS.PHASECHK.TRANS64.TRYWAIT P0, [UR5+0x8], R4 ;  /* 0x00000804ff0075a7 */ /* 0x000e640008001105 */
[----:B-1----:R-:W-:Y:S05]  /*3430*/  @P0 BRA `(.L_x_65) ;  /* 0x0000000000080947 */ /* 0x002fea0003800000 */
[----:B------:R-:W1:Y:S02]  /*3440*/  SYNCS.PHASECHK.TRANS64.TRYWAIT P0, [UR5+0x8], R4 ;  /* 0x00000804ff0075a7 */ /* 0x000e640008001105 */
[----:B-1----:R-:W-:Y:S05]  /*3450*/  @!P0 BRA `(.L_x_66) ;  /* 0x0000003c006c8947 */ /* 0x002fea0003800000 */
.L_x_65:
[----:B------:R-:W2:Y:S01]  /*3460*/  LDS R6, [UR6+0x110] ;  /* 0x00011006ff067984 */ /* 0x000ea20008000800 */
[----:B-1----:R-:W-:Y:S02]  /*3470*/  HFMA2 R0, -RZ, RZ, 0, 5.9604644775390625e-08 ;  /* 0x00000001ff007431 */ /* 0x002fe400000001ff */
[----:B------:R-:W-:Y:S01]  /*3480*/  IMAD.MOV.U32 R4, RZ, RZ, 0xffff ;  /* 0x0000ffffff047424 */ /* 0x000fe200078e00ff */
[----:B------:R-:W-:Y:S01]  /*3490*/  UPRMT UR4, UR35, 0x654, UR7 ;  /* 0x0000065423047896 */ /* 0x000fe20008000007 */
[----:B--2---:R-:W-:-:S03]  /*34a0*/  IMAD.SHL.U32 R5, R6, 0x20, RZ ;  /* 0x0000002006057824 */ /* 0x004fc600078e00ff */
[-C--:B------:R-:W-:Y:S02]  /*34b0*/  SHF.L.U32 R4, R4, R6.reuse, RZ ;  /* 0x0000000604047219 */ /* 0x080fe400000006ff */
[----:B------:R-:W-:Y:S01]  /*34c0*/  SHF.L.U32 R6, R0, R6, RZ ;  /* 0x0000000600067219 */ /* 0x000fe200000006ff */
[----:B------:R2:W-:Y:S04]  /*34d0*/  STS [UR6+0x110], R5 ;  /* 0x00011005ff007988 */ /* 0x0005e80008000806 */
[----:B------:R2:W-:Y:S04]  /*34e0*/  ATOMS.OR RZ, [UR5+0x14], R4 ;  /* 0x00001404ffff798c */ /* 0x0005e8000b000005 */
[----:B------:R2:W-:Y:S01]  /*34f0*/  ATOMS.OR RZ, [UR5+0x18], R6 ;  /* 0x00001806ffff798c */ /* 0x0005e2000b000005 */
[----:B------:R-:W-:Y:S03]  /*3500*/  SYNCS.ARRIVE.TRANS64.RED.A1T0 RZ, [UR4], RZ ;  /* 0x000000ffffff79a7 */ /* 0x000fe60008100404 */
[----:B------:R2:W-:Y:S01]  /*3510*/  ATOMS.XOR RZ, [UR5+0x10], R0 ;  /* 0x00001000ffff798c */ /* 0x0005e2000b800005 */
[----:B------:R-:W-:Y:S05]  /*3520*/  BRA `(.L_x_63) ;  /* 0x0000000000107947 */ /* 0x000fea0003800000 */
.L_x_56:
[----:B------:R-:W-:Y:S02]  /*3530*/  MOV R0, 0xffffffff ;  /* 0xffffffff00007802 */ /* 0x000fe40000000f00 */
[----:B------:R-:W-:-:S03]  /*3540*/  MOV R4, 0x3570 ;  /* 0x0000357000047802 */ /* 0x000fc60000000f00 */
[----:B------:R1:W-:Y:S04]  /*3550*/  STS [UR6+0x110], R0 ;  /* 0x00011000ff007988 */ /* 0x0003e80008000806 */
[----:B-1---5:R-:W-:Y:S05]  /*3560*/  CALL.REL.NOINC `($__internal_1_$__cuda_sm10x_tcgen05_guardrail_trap_phase_invalid_during_alloc) ;  /* 0x0000004000747944 */ /* 0x022fea0003c00000 */
.L_x_63:
[----:B------:R-:W-:Y:S05]  /*3570*/  WARPSYNC.ALL ;  /* 0x0000000000007948 */ /* 0x000fea0003800000 */
[----:B------:R-:W3:Y:S01]  /*3580*/  S2UR UR4, SR_CgaCtaId ;  /* 0x00000000000479c3 */ /* 0x000ee20000008800 */
[----:B------:R-:W-:Y:S01]  /*3590*/  UMOV UR17, 0x400 ;  /* 0x0000040000117882 */ /* 0x000fe20000000000 */
[----:B------:R-:W-:-:S06]  /*35a0*/  NOP ;  /* 0x0000000000007918 */ /* 0x000fcc0000000000 */
[----:B------:R-:W-:Y:S06]  /*35b0*/  BAR.ARV 0x6, 0xa0 ;  /* 0x0182800000007b1d */ /* 0x000fec0000002000 */
[----:B------:R-:W4:Y:S01]  /*35c0*/  LDCU UR6, c[0x0][0x38c] ;  /* 0x00007180ff0677ac */ /* 0x000f220008000800 */
[----:B------:R-:W-:Y:S01]  /*35d0*/  LOP3.LUT R3, R3, 0xffff, RZ, 0xc0, !PT ;  /* 0x0000ffff03037812 */ /* 0x000fe200078ec0ff */
[----:B-1----:R-:W-:Y:S01]  /*35e0*/  IMAD.MOV.U32 R9, RZ, RZ, 0x1 ;  /* 0x00000001ff097424 */ /* 0x002fe200078e00ff */
[----:B------:R-:W-:Y:S01]  /*35f0*/  LOP3.LUT R2, R2, 0xffff, RZ, 0xc0, !PT ;  /* 0x0000ffff02027812 */ /* 0x000fe200078ec0ff */
[----:B------:R-:W-:Y:S01]  /*3600*/  IMAD.MOV.U32 R8, RZ, RZ, RZ ;  /* 0x000000ffff087224 */ /* 0x000fe200078e00ff */
[----:B------:R-:W-:Y:S01]  /*3610*/  R2UR UR20, R3 ;  /* 0x00000000031472ca */ /* 0x000fe200000e0000 */
[----:B------:R-:W-:Y:S01]  /*3620*/  UMOV UR24, URZ ;  /* 0x000000ff00187c82 */ /* 0x000fe20008000000 */
[----:B------:R-:W-:-:S02]  /*3630*/  R2UR UR30, R2 ;  /* 0x00000000021e72ca */ /* 0x000fc400000e0000 */
[----:B------:R-:W-:Y:S01]  /*3640*/  CS2R R2, SRZ ;  /* 0x0000000000027805 */ /* 0x000fe2000001ff00 */
[----:B------:R-:W-:Y:S01]  /*3650*/  UMOV UR15, URZ ;  /* 0x000000ff000f7c82 */ /* 0x000fe20008000000 */
[----:B---3--:R-:W-:Y:S01]  /*3660*/  ULEA UR17, UR4, UR17, 0x18 ;  /* 0x0000001104117291 */ /* 0x008fe2000f8ec0ff */
[----:B------:R-:W-:Y:S01]  /*3670*/  UMOV UR14, URZ ;  /* 0x000000ff000e7c82 */ /* 0x000fe20008000000 */
[----:B------:R-:W-:Y:S02]  /*3680*/  UISETP.NE.AND UP3, UPT, UR33, URZ, UPT ;  /* 0x000000ff2100728c */ /* 0x000fe4000bf65270 */
[----:B------:R-:W-:Y:S02]  /*3690*/  UIADD3 UR5, UPT, UPT, UR17, 0x2400, URZ ;  /* 0x0000240011057890 */ /* 0x000fe4000fffe0ff */
[----:B------:R-:W-:-:S03]  /*36a0*/  UIADD3 UR4, UPT, UPT, UR17, 0x6400, URZ ;  /* 0x0000640011047890 */ /* 0x000fc6000fffe0ff */
[----:B--2---:R-:W1:Y:S01]  /*36b0*/  LDS R0, [UR17+0x110] ;  /* 0x00011011ff007984 */ /* 0x004e620008000800 */
[----:B----4-:R-:W-:Y:S02]  /*36c0*/  UIADD3 UR6, UPT, UPT, UR6, 0x3f, URZ ;  /* 0x0000003f06067890 */ /* 0x010fe4000fffe0ff */
[----:B------:R-:W-:Y:S02]  /*36d0*/  USHF.R.U32.HI UR5, URZ, 0x4, UR5 ;  /* 0x00000004ff057899 */ /* 0x000fe40008011605 */
[----:B------:R-:W-:Y:S02]  /*36e0*/  USHF.R.S32.HI UR25, URZ, 0x1f, UR6 ;  /* 0x0000001fff197899 */ /* 0x000fe40008011406 */
[----:B------:R-:W-:Y:S02]  /*36f0*/  USHF.R.U32.HI UR4, URZ, 0x4, UR4 ;  /* 0x00000004ff047899 */ /* 0x000fe40008011604 */
[----:B------:R-:W-:Y:S02]  /*3700*/  ULEA.HI UR25, UR25, UR6, URZ, 0x6 ;  /* 0x0000000619197291 */ /* 0x000fe4000f8f30ff */
[----:B------:R-:W-:-:S02]  /*3710*/  ULOP3.LUT UR5, UR5, 0x3fff, URZ, 0xc0, !UPT ;  /* 0x00003fff05057892 */ /* 0x000fc4000f8ec0ff */
[----:B------:R-:W-:Y:S02]  /*3720*/  USHF.R.S32.HI UR25, URZ, 0x6, UR25 ;  /* 0x00000006ff197899 */ /* 0x000fe40008011419 */
[----:B------:R-:W-:Y:S02]  /*3730*/  ULOP3.LUT UR22, UR4, 0x3fff, URZ, 0xc0, !UPT ;  /* 0x00003fff04167892 */ /* 0x000fe4000f8ec0ff */
[----:B------:R-:W-:Y:S02]  /*3740*/  UISETP.LT.AND UP0, UPT, UR25, 0x1, UPT ;  /* 0x000000011900788c */ /* 0x000fe4000bf01270 */
[----:B------:R-:W-:Y:S02]  /*3750*/  ULOP3.LUT UR21, UR5, 0x10000, URZ, 0xfc, !UPT ;  /* 0x0001000005157892 */ /* 0x000fe4000f8efcff */
[----:B------:R-:W-:Y:S02]  /*3760*/  ULOP3.LUT UR22, UR22, 0x10000, URZ, 0xfc, !UPT ;  /* 0x0001000016167892 */ /* 0x000fe4000f8efcff */
[----:B------:R-:W-:Y:S01]  /*3770*/  USEL UR31, UR25, 0x1, !UP0 ;  /* 0x00000001191f7887 */ /* 0x000fe2000c000000 */
[----:B------:R-:W-:Y:S01]  /*3780*/  UMOV UR28, 0x0 ;  /* 0x00000000001c7882 */ /* 0x000fe20000000000 */
[----:B------:R-:W-:Y:S01]  /*3790*/  UMOV UR29, 0x8100490 ;  /* 0x08100490001d7882 */ /* 0x000fe20000000000 */
[----:B------:R-:W-:Y:S01]  /*37a0*/  UMOV UR26, 0x0 ;  /* 0x00000000001a7882 */ /* 0x000fe20000000000 */
[----:B------:R-:W-:Y:S01]  /*37b0*/  UMOV UR27, 0x8100490 ;  /* 0x08100490001b7882 */ /* 0x000fe20000000000 */
[----:B-1----:R-:W-:-:S15]  /*37c0*/  R2UR UR32, R0 ;  /* 0x00000000002072ca */ /* 0x002fde00000e0000 */
.L_x_74:
[C---:B------:R-:W-:Y:S02]  /*37d0*/  LEA R0, R8.reuse, UR17, 0x3 ;  /* 0x0000001108007c11 */ /* 0x040fe4000f8e18ff */
[----:B------:R-:W-:Y:S02]  /*37e0*/  SHF.L.U32 R4, R3, 0x1f, RZ ;  /* 0x0000001f03047819 */ /* 0x000fe400000006ff */
[----:B------:R-:W-:Y:S02]  /*37f0*/  LEA R5, R8, UR17, 0x4 ;  /* 0x0000001108057c11 */ /* 0x000fe4000f8e20ff */
[----:B------:R-:W1:Y:S02]  /*3800*/  SYNCS.PHASECHK.TRANS64.TRYWAIT P0, [R0+URZ+0x60], R4 ;  /* 0x00006004000075a7 */ /* 0x000e6400080011ff */
[----:B-1-3--:R-:W-:Y:S05]  /*3810*/  @!P0 BRA `(.L_x_67) ;  /* 0x0000003800948947 */ /* 0x00afea0003800000 */
.L_x_131:
[----:B-1----:R-:W1:Y:S01]  /*3820*/  LDS.128 R4, [R5+0xf0] ;  /* 0x0000f00005047984 */ /* 0x002e620000000c00 */
[----:B------:R-:W-:Y:S02]  /*3830*/  VIADD R0, R0, 0x70 ;  /* 0x0000007000007836 */ /* 0x000fe40000000000 */
[----:B------:R-:W-:Y:S01]  /*3840*/  VIADD R8, R8, 0x1 ;  /* 0x0000000108087836 */ /* 0x000fe20000000000 */
[----:B------:R-:W-:Y:S01]  /*3850*/  @!PT LDS RZ, [RZ] ;  /* 0x00000000fffff984 */ /* 0x000fe20000000800 */
[----:B------:R-:W-:Y:S01]  /*3860*/  @!PT LDS RZ, [RZ] ;  /* 0x00000000fffff984 */ /* 0x000fe20000000800 */
[----:B------:R-:W-:Y:S01]  /*3870*/  @!PT LDS RZ, [RZ] ;  /* 0x00000000fffff984 */ /* 0x000fe20000000800 */
[----:B------:R-:W-:Y:S01]  /*3880*/  @!PT LDS RZ, [RZ] ;  /* 0x00000000fffff984 */ /* 0x000fe20000000800 */
[----:B------:R2:W-:Y:S06]  /*3890*/  MEMBAR.ALL.CTA ;  /* 0x0000000000007992 */ /* 0x0005ec0000008000 */
[----:B--2---:R-:W2:Y:S01]  /*38a0*/  FENCE.VIEW.ASYNC.S ;  /* 0x00000000000073c6 */ /* 0x004ea20000000000 */
[----:B------:R-:W-:-:S04]  /*38b0*/  PRMT R0, RZ, 0x654, R0 ;  /* 0x00000654ff007816 */ /* 0x000fc80000000000 */
[----:B--2---:R2:W-:Y:S01]  /*38c0*/  SYNCS.ARRIVE.TRANS64.RED.A1T0 RZ, [R0+URZ], RZ ;  /* 0x000000ff00ff79a7 */ /* 0x0045e200081004ff */
[----:B-1----:R-:W-:Y:S01]  /*38d0*/  LOP3.LUT P1, RZ, R6, 0x1, RZ, 0xc0, !PT ;  /* 0x0000000106ff7812 */ /* 0x002fe2000782c0ff */
[----:B--2---:R-:W-:-:S12]  /*38e0*/  BRA.U UP3, `(.L_x_68) ;  /* 0x0000000103e07547 */ /* 0x004fd8000b800000 */
[----:B------:R-:W1:Y:S01]  /*38f0*/  LDCU UR4, c[0x0][0x38c] ;  /* 0x00007180ff0477ac */ /* 0x000e620008000800 */
[----:B------:R-:W-:Y:S02]  /*3900*/  PLOP3.LUT P2, PT, PT, PT, PT, 0x80, 0x8 ;  /* 0x000000000008781c */ /* 0x000fe40003f4f070 */
[----:B------:R-:W-:Y:S01]  /*3910*/  SHF.L.U32 R4, R9, 0x1f, RZ ;  /* 0x0000001f09047819 */ /* 0x000fe200000006ff */
[----:B------:R-:W-:Y:S02]  /*3920*/  ULEA UR23, UR24, UR17, 0x3 ;  /* 0x0000001118177291 */ /* 0x000fe4000f8e18ff */
[----:B------:R-:W-:Y:S02]  /*3930*/  ULEA UR18, UR24, UR32, 0x5 ;  /* 0x0000002018127291 */ /* 0x000fe4000f8e28ff */
[----:B-1----:R-:W-:-:S06]  /*3940*/  UISETP.GE.AND UP0, UPT, UR4, 0x1, UPT ;  /* 0x000000010400788c */ /* 0x002fcc000bf06270 */
[----:B------:R-:W-:-:S05]  /*3950*/  PLOP3.LUT P0, PT, PT, PT, UP0, 0x80, 0x8 ;  /* 0x000000000008781c */ /* 0x000fca0003f0f008 */
[----:B------:R-:W-:-:S08]  /*3960*/  @UP0 ULEA UR4, UR15, UR17, 0x3 ;  /* 0x000000110f040291 */ /* 0x000fd0000f8e18ff */
[----:B------:R-:W-:-:S04]  /*3970*/  @P0 SHF.L.U32 R0, R2, 0x1f, RZ ;  /* 0x0000001f02000819 */ /* 0x000fc800000006ff */
[----:B------:R1:W2:Y:S01]  /*3980*/  @P0 SYNCS.PHASECHK.TRANS64.TRYWAIT P2, [UR4], R0 ;  /* 0x00000000ff0005a7 */ /* 0x0002a20008041104 */
[----:B------:R-:W3:Y:S02]  /*3990*/  SYNCS.PHASECHK.TRANS64.TRYWAIT P0, [UR23+0xa0], R4 ;  /* 0x0000a004ff0075a7 */ /* 0x000ee40008001117 */
[----:B-123--:R-:W-:Y:S05]  /*39a0*/  @!P0 BRA `(.L_x_69) ;  /* 0x0000003800448947 */ /* 0x00efea0003800000 */
.L_x_133:
[----:B------:R-:W-:Y:S01]  /*39b0*/  UMOV UR19, UR14 ;  /* 0x0000000e00137c82 */ /* 0x000fe20008000000 */
[----:B------:R-:W-:Y:S05]  /*39c0*/  BRA.U !UP0, `(.L_x_70) ;  /* 0x0000000108987547 */ /* 0x000fea000b800000 */
[----:B------:R-:W-:Y:S02]  /*39d0*/  UIADD3 UR19, UPT, UPT, UR31, UR14, URZ ;  /* 0x0000000e1f137290 */ /* 0x000fe4000fffe0ff */
[----:B------:R-:W-:Y:S01]  /*39e0*/  UPLOP3.LUT UP2, UPT, UPT, UPT, UPT, 0x40, 0x4 ;  /* 0x000000000004789c */ /* 0x000fe20003f4e870 */
[----:B------:R-:W-:Y:S01]  /*39f0*/  UMOV UR16, UR25 ;  /* 0x0000001900107c82 */ /* 0x000fe20008000000 */
[----:B------:R-:W-:-:S09]  /*3a00*/  UMOV UR6, UR15 ;  /* 0x0000000f00067c82 */ /* 0x000fd20008000000 */
.L_x_73:
[----:B--2---:R-:W-:Y:S01]  /*3a10*/  ULEA UR5, UR6, UR17, 0x3 ;  /* 0x0000001106057291 */ /* 0x004fe2000f8e18ff */
[----:B---3--:R-:W-:Y:S11]  /*3a20*/  @P2 BRA `(.L_x_71) ;  /* 0x00000000000c2947 */ /* 0x008ff60003800000 */
[----:B-1----:R-:W-:Y:S04]  /*3a30*/  SHF.L.U32 R4, R2, 0x1f, RZ ;  /* 0x0000001f02047819 */ /* 0x002fe800000006ff */
[----:B------:R-:W1:Y:S02]  /*3a40*/  SYNCS.PHASECHK.TRANS64.TRYWAIT P0, [UR5], R4 ;  /* 0x00000004ff0075a7 */ /* 0x000e640008001105 */
[----:B-1----:R-:W-:Y:S05]  /*3a50*/  @!P0 BRA `(.L_x_72) ;  /* 0x0000003800308947 */ /* 0x002fea0003800000 */
.L_x_71:
[----:B------:R-:W-:Y:S01]  /*3a60*/  UISETP.NE.AND UP0, UPT, UR16, 0x1, UPT ;  /* 0x000000011000788c */ /* 0x000fe2000bf05270 */
[----:B------:R-:W-:Y:S01]  /*3a70*/  PLOP3.LUT P2, PT, PT, PT, PT, 0x80, 0x8 ;  /* 0x000000000008781c */ /* 0x000fe20003f4f070 */
[----:B------:R-:W-:Y:S02]  /*3a80*/  UIADD3 UR4, UPT, UPT, UR6, 0x1, URZ ;  /* 0x0000000106047890 */ /* 0x000fe4000fffe0ff */
[----:B------:R-:W-:Y:S02]  /*3a90*/  ULEA UR12, UR6, UR22, 0x7 ;  /* 0x00000016060c7291 */ /* 0x000fe4000f8e38ff */
[----:B------:R-:W-:Y:S01]  /*3aa0*/  UISETP.NE.AND UP1, UPT, UR4, 0x4, UPT ;  /* 0x000000040400788c */ /* 0x000fe2000bf25270 */
[----:B------:R-:W-:Y:S01]  /*3ab0*/  PLOP3.LUT P0, PT, PT, PT, UP0, 0x80, 0x8 ;  /* 0x000000000008781c */ /* 0x000fe20003f0f008 */
[----:B------:R-:W-:Y:S02]  /*3ac0*/  UIADD3 UR10, UPT, UPT, UR12, 0x2, URZ ;  /* 0x000000020c0a7890 */ /* 0x000fe4000fffe0ff */
[----:B------:R-:W-:Y:S02]  /*3ad0*/  USEL UR7, URZ, 0x1, UP1 ;  /* 0x00000001ff077887 */ /* 0x000fe40008800000 */
[----:B------:R-:W-:Y:S02]  /*3ae0*/  USEL UR15, UR4, URZ, UP1 ;  /* 0x000000ff040f7287 */ /* 0x000fe40008800000 */
[----:B------:R-:W-:Y:S02]  /*3af0*/  UIADD3 UR14, UPT, UPT, UR14, 0x1, URZ ;  /* 0x000000010e0e7890 */ /* 0x000fe4000fffe0ff */
[----:B------:R-:W-:Y:S01]  /*3b00*/  @UP0 ULEA UR4, UR15, UR17, 0x3 ;  /* 0x000000110f040291 */ /* 0x000fe2000f8e18ff */
[----:B------:R-:W-:Y:S01]  /*3b10*/  LOP3.LUT R2, R2, UR7, RZ, 0x3c, !PT ;  /* 0x0000000702027c12 */ /* 0x000fe2000f8e3cff */
[----:B------:R-:W-:Y:S01]  /*3b20*/  UIADD3 UR7, UPT, UPT, UR5, 0x20, URZ ;  /* 0x0000002005077890 */ /* 0x000fe2000fffe0ff */
[----:B------:R-:W-:Y:S02]  /*3b30*/  UMOV UR13, 0x80004020 ;  /* 0x80004020000d7882 */ /* 0x000fe40000000000 */
[----:B-1----:R-:W-:Y:S01]  /*3b40*/  @P0 SHF.L.U32 R0, R2, 0x1f, RZ ;  /* 0x0000001f02000819 */ /* 0x002fe200000006ff */
[----:B------:R-:W-:Y:S01]  /*3b50*/  UMOV UR5, 0x80004020 ;  /* 0x8000402000057882 */ /* 0x000fe20000000000 */
[----:B------:R-:W-:Y:S01]  /*3b60*/  UMOV UR11, 0x80004020 ;  /* 0x80004020000b7882 */ /* 0x000fe20000000000 */
[----:B------:R-:W-:Y:S01]  /*3b70*/  UMOV UR9, 0x80004020 ;  /* 0x8000402000097882 */ /* 0x000fe20000000000 */
[----:B------:R2:W3:Y:S01]  /*3b80*/  @P0 SYNCS.PHASECHK.TRANS64.TRYWAIT P2, [UR4], R0 ;  /* 0x00000000ff0005a7 */ /* 0x0004e20008041104 */
[----:B------:R-:W-:Y:S02]  /*3b90*/  ULEA UR4, UR6, UR21, 0x8 ;  /* 0x0000001506047291 */ /* 0x000fe4000f8e40ff */
[----:B------:R-:W-:Y:S02]  /*3ba0*/  UISETP.NE.AND UP0, UPT, UR14, UR19, UPT ;  /* 0x000000130e00728c */ /* 0x000fe4000bf05270 */
[----:B------:R-:W-:Y:S02]  /*3bb0*/  UIADD3 UR8, UPT, UPT, UR4, 0x2, URZ ;  /* 0x0000000204087890 */ /* 0x000fe4000fffe0ff */
[----:B------:R-:W-:Y:S01]  /*3bc0*/  UIADD3 UR16, UPT, UPT, UR16, -0x1, URZ ;  /* 0xffffffff10107890 */ /* 0x000fe2000fffe0ff */
[----:B------:R-:W-:Y:S02]  /*3bd0*/  UMOV UR6, UR15 ;  /* 0x0000000f00067c82 */ /* 0x000fe40008000000 */
[----:B------:R2:W-:Y:S01]  /*3be0*/  UTCQMMA.2CTA gdesc[UR4], gdesc[UR12], tmem[UR18], tmem[UR28], idesc[UR29], UP2 ;  /* 0x00ff1c0c040075ea */ /* 0x0005e20009200312 */
[----:B------:R-:W-:Y:S03]  /*3bf0*/  UPLOP3.LUT UP2, UPT, UPT, UPT, UPT, 0x80, 0x8 ;  /* 0x000000000008789c */ /* 0x000fe60003f4f070 */
[----:B------:R2:W-:Y:S01]  /*3c00*/  UTCQMMA.2CTA gdesc[UR8], gdesc[UR10], tmem[UR18], tmem[UR26], idesc[UR27], UPT ;  /* 0x00ff1a0a080075ea */ /* 0x0005e2000ba00312 */
[----:B------:R2:W-:Y:S01]  /*3c10*/  UTCBAR.2CTA.MULTICAST [UR7], URZ, UR20 ;  /* 0x000000ff070073e9 */ /* 0x0005e20008200814 */
[----:B------:R-:W-:Y:S06]  /*3c20*/  BRA.U UP0, `(.L_x_73) ;  /* 0xfffffffd00787547 */ /* 0x000fec000b83ffff */
.L_x_70:
[----:B--2---:R-:W-:Y:S01]  /*3c30*/  UIADD3 UR4, UPT, UPT, UR23, 0x80, URZ ;  /* 0x0000008017047890 */ /* 0x004fe2000fffe0ff */
[----:B------:R-:W-:-:S08]  /*3c40*/  UMOV UR14, UR19 ;  /* 0x00000013000e7c82 */ /* 0x000fd00008000000 */
[----:B------:R2:W-:Y:S01]  /*3c50*/  UTCBAR.2CTA.MULTICAST [UR4], URZ, UR30 ;  /* 0x000000ff040073e9 */ /* 0x0005e2000820081e */
[----:B------:R-:W-:Y:S02]  /*3c60*/  NOP ;  /* 0x0000000000007918 */ /* 0x000fe40000000000 */
.L_x_68:
[----:B--2---:R-:W-:Y:S01]  /*3c70*/  UIADD3 UR4, UPT, UPT, UR24, 0x1, URZ ;  /* 0x0000000118047890 */ /* 0x004fe2000fffe0ff */
[----:B------:R-:W-:-:S03]  /*3c80*/  ISETP.NE.AND P0, PT, R8, 0x2, PT ;  /* 0x000000020800780c */ /* 0x000fc60003f05270 */
[----:B------:R-:W-:Y:S01]  /*3c90*/  UISETP.NE.AND UP0, UPT, UR4, 0x4, UPT ;  /* 0x000000040400788c */ /* 0x000fe2000bf05270 */
[----:B-1----:R-:W-:Y:S02]  /*3ca0*/  SEL R0, RZ, 0x1, P0 ;  /* 0x00000001ff007807 */ /* 0x002fe40000000000 */
[----:B------:R-:W-:Y:S01]  /*3cb0*/  SEL R8, R8, RZ, P0 ;  /* 0x000000ff08087207 */ /* 0x000fe20000000000 */
[----:B------:R-:W-:Y:S01]  /*3cc0*/  USEL UR5, URZ, 0x1, UP0 ;  /* 0x00000001ff057887 */ /* 0x000fe20008000000 */
[----:B------:R-:W-:Y:S01]  /*3cd0*/  LOP3.LUT R3, R3, R0, RZ, 0x3c, !PT ;  /* 0x0000000003037212 */ /* 0x000fe200078e3cff */
[----:B------:R-:W-:-:S04]  /*3ce0*/  USEL UR24, UR4, URZ, UP0 ;  /* 0x000000ff04187287 */ /* 0x000fc80008000000 */
[----:B------:R-:W-:Y:S01]  /*3cf0*/  LOP3.LUT R9, R9, UR5, RZ, 0x3c, !PT ;  /* 0x0000000509097c12 */ /* 0x000fe2000f8e3cff */
[----:B------:R-:W-:Y:S07]  /*3d00*/  @P1 BRA `(.L_x_74) ;  /* 0xfffffff800b01947 */ /* 0x000fee000383ffff */
[----:B------:R-:W1:Y:S01]  /*3d10*/  S2UR UR8, SR_CgaCtaId ;  /* 0x00000000000879c3 */ /* 0x000e620000008800 */
[----:B------:R-:W-:Y:S01]  /*3d20*/  ELECT P0, URZ, PT ;  /* 0x0000000000ff782f */ /* 0x000fe20003800000 */
[----:B------:R-:W-:Y:S01]  /*3d30*/  HFMA2 R0, -RZ, RZ, 0, 5.9604644775390625e-08 ;  /* 0x00000001ff007431 */ /* 0x000fe200000001ff */
[----:B------:R-:W-:-:S05]  /*3d40*/  UMOV UR4, 0x40 ;  /* 0x0000004000047882 */ /* 0x000fca0000000000 */
[----:B------:R-:W-:Y:S01]  /*3d50*/  UVIRTCOUNT.DEALLOC.SMPOOL 0x80 ;  /* 0x000000800000784c */ /* 0x000fe20000000000 */
[----:B------:R-:W-:Y:S02]  /*3d60*/  UISETP.NE.AND UP1, UPT, UR33, URZ, UPT ;  /* 0x000000ff2100728c */ /* 0x000fe4000bf25270 */
[----:B-1----:R-:W-:-:S09]  /*3d70*/  ULEA UR8, UR8, UR4, 0x18 ;  /* 0x0000000408087291 */ /* 0x002fd2000f8ec0ff */
[----:B------:R1:W-:Y:S01]  /*3d80*/  @P0 STS.U8 [UR8+0x1c], R0 ;  /* 0x00001c00ff000988 */ /* 0x0003e20008000008 */
[----:B------:R-:W-:Y:S05]  /*3d90*/  BRA.U UP1, `(.L_x_75) ;  /* 0x0000000101a07547 */ /* 0x000fea000b800000 */
[----:B------:R-:W-:Y:S01]  /*3da0*/  UIADD3 UR7, UPT, UPT, UR17, 0xa0, URZ ;  /* 0x000000a011077890 */ /* 0x000fe2000fffe0ff */
[----:B------:R-:W-:-:S03]  /*3db0*/  SHF.L.U32 R2, R9, 0x1f, RZ ;  /* 0x0000001f09027819 */ /* 0x000fc600000006ff */
[----:B------:R-:W-:-:S09]  /*3dc0*/  ULEA UR4, UR24, UR7, 0x3 ;  /* 0x0000000718047291 */ /* 0x000fd2000f8e18ff */
[----:B------:R-:W2:Y:S02]  /*3dd0*/  SYNCS.PHASECHK.TRANS64.TRYWAIT P0, [UR4], R2 ;  /* 0x00000002ff0075a7 */ /* 0x000ea40008001104 */
[----:B--2---:R-:W-:Y:S05]  /*3de0*/  @!P0 BRA `(.L_x_76) ;  /* 0x0000003400648947 */ /* 0x004fea0003800000 */
.L_x_136:
        /* <DEDUP_REMOVED lines=9> */
.L_x_138:
        /* <DEDUP_REMOVED lines=9> */
.L_x_140:
[----:B------:R-:W-:-:S04]  /*3f10*/  UIADD3 UR4, UPT, UPT, UR4, 0x1, URZ ;  /* 0x0000000104047890 */ /* 0x000fc8000fffe0ff */
[----:B------:R-:W-:-:S04]  /*3f20*/  UISETP.NE.AND UP0, UPT, UR4, 0x4, UPT ;  /* 0x000000040400788c */ /* 0x000fc8000bf05270 */
[----:B------:R-:W-:Y:S02]  /*3f30*/  USEL UR5, URZ, 0x1, UP0 ;  /* 0x00000001ff057887 */ /* 0x000fe40008000000 */
[----:B------:R-:W-:-:S04]  /*3f40*/  USEL UR4, UR4, URZ, UP0 ;  /* 0x000000ff04047287 */ /* 0x000fc80008000000 */
[----:B------:R-:W-:Y:S01]  /*3f50*/  ULEA UR4, UR4, UR7, 0x3 ;  /* 0x0000000704047291 */ /* 0x000fe2000f8e18ff */
[----:B------:R-:W-:-:S04]  /*3f60*/  LOP3.LUT R2, R2, UR5, RZ, 0x3c, !PT ;  /* 0x0000000502027c12 */ /* 0x000fc8000f8e3cff */
[----:B------:R-:W-:Y:S01]  /*3f70*/  SHF.L.U32 R2, R2, 0x1f, RZ ;  /* 0x0000001f02027819 */ /* 0x000fe200000006ff */
[----:B-1----:R-:W-:-:S04]  /*3f80*/  IMAD.U32 R0, RZ, RZ, UR4 ;  /* 0x00000004ff007e24 */ /* 0x002fc8000f8e00ff */
[----:B------:R1:W2:Y:S03]  /*3f90*/  SYNCS.PHASECHK.TRANS64.TRYWAIT P0, [R0+URZ], R2 ;  /* 0x00000002000075a7 */ /* 0x0002a600080011ff */
[----:B--2---:R-:W-:Y:S05]  /*3fa0*/  @!P0 NANOSLEEP.SYNCS 0x989680 ;  /* 0x009896800000895d */ /* 0x004fea0003900000 */
[----:B------:R-:W2:Y:S02]  /*3fb0*/  @!P0 SYNCS.PHASECHK.TRANS64 P0, [R0+URZ], R2 ;  /* 0x00000002000085a7 */ /* 0x000ea400080010ff */
[----:B--2---:R-:W-:Y:S05]  /*3fc0*/  @P0 BRA `(.L_x_79) ;  /* 0x0000000000200947 */ /* 0x004fea0003800000 */
.L_x_80:
[----:B--2---:R2:W4:Y:S02]  /*3fd0*/  SYNCS.PHASECHK.TRANS64.TRYWAIT P0, [R0+URZ], R2 ;  /* 0x00000002000075a7 */ /* 0x00452400080011ff */
[----:B----4-:R-:W-:Y:S05]  /*3fe0*/  @!P0 NANOSLEEP.SYNCS 0x989680 ;  /* 0x009896800000895d */ /* 0x010fea0003900000 */
[----:B------:R-:W4:Y:S02]  /*3ff0*/  @!P0 SYNCS.PHASECHK.TRANS64 P0, [R0+URZ], R2 ;  /* 0x00000002000085a7 */ /* 0x000f2400080010ff */
[----:B----4-:R-:W-:Y:S05]  /*4000*/  @!P0 BRA `(.L_x_80) ;  /* 0xfffffffc00f08947 */ /* 0x010fea000383ffff */
[----:B------:R-:W-:Y:S05]  /*4010*/  BRA `(.L_x_79) ;  /* 0x00000000000c7947 */ /* 0x000fea0003800000 */
.L_x_75:
[----:B------:R-:W-:-:S04]  /*4020*/  UIADD3 UR4, UPT, UPT, UR17, 0xe0, URZ ;  /* 0x000000e011047890 */ /* 0x000fc8000fffe0ff */
[----:B------:R-:W-:-:S09]  /*4030*/  UPRMT UR4, UR35, 0x654, UR4 ;  /* 0x0000065423047896 */ /* 0x000fd20008000004 */
[----:B------:R-:W-:Y:S03]  /*4040*/  SYNCS.ARRIVE.TRANS64.RED.A1T0 RZ, [UR4], RZ ;  /* 0x000000ffffff79a7 */ /* 0x000fe60008100404 */
.L_x_79:
[----:B-12---:R-:W-:Y:S01]  /*4050*/  SHF.L.U32 R2, RZ, 0x1f, RZ ;  /* 0x0000001fff027819 */ /* 0x006fe200000006ff */
[----:B------:R-:W-:Y:S01]  /*4060*/  UIADD3 UR4, UPT, UPT, UR17, 0xe0, URZ ;  /* 0x000000e011047890 */ /* 0x000fe2000fffe0ff */
[----:B------:R-:W-:Y:S02]  /*4070*/  PLOP3.LUT P0, PT, PT, PT, UP1, 0x80, 0x8 ;  /* 0x000000000008781c */ /* 0x000fe40003f0f018 */
[----:B------:R-:W1:Y:S02]  /*4080*/  SYNCS.PHASECHK.TRANS64.TRYWAIT P1, [UR17+0xe0], R2 ;  /* 0x0000e002ff0075a7 */ /* 0x000e640008021111 */
[----:B-1----:R-:W-:Y:S09]  /*4090*/  @!P1 BRA `(.L_x_81) ;  /* 0x0000003400009947 */ /* 0x002ff20003800000 */
.L_x_142:
[----:B------:R-:W-:Y:S01]  /*40a0*/  @!UP1 UPRMT UR4, UR35, 0x654, UR4 ;  /* 0x0000065423049896 */ /* 0x000fe20008000004 */
[----:B------:R-:W-:Y:S01]  /*40b0*/  UMOV UR5, 0xffff ;  /* 0x0000ffff00057882 */ /* 0x000fe20000000000 */
[----:B------:R-:W-:-:S07]  /*40c0*/  UMOV UR6, 0x1 ;  /* 0x0000000100067882 */ /* 0x000fce0000000000 */
[----:B------:R-:W-:Y:S01]  /*40d0*/  @!P0 SYNCS.ARRIVE.TRANS64.RED.A1T0 RZ, [UR4], RZ ;  /* 0x000000ffffff89a7 */ /* 0x000fe20008100404 */
[----:B------:R-:W-:Y:S01]  /*40e0*/  NOP ;  /* 0x0000000000007918 */ /* 0x000fe20000000000 */
[----:B-1----:R-:W1:Y:S01]  /*40f0*/  LDS R0, [UR8+0x14] ;  /* 0x00001408ff007984 */ /* 0x002e620008000800 */
[----:B------:R-:W-:-:S04]  /*4100*/  ULOP3.LUT UR4, UR32, 0xffff, URZ, 0xc0, !UPT ;  /* 0x0000ffff20047892 */ /* 0x000fc8000f8ec0ff */
[----:B------:R-:W-:-:S04]  /*4110*/  USHF.R.U32.HI UR4, URZ, 0x5, UR4 ;  /* 0x00000005ff047899 */ /* 0x000fc80008011604 */
[----:B------:R-:W-:Y:S02]  /*4120*/  USHF.L.U32 UR5, UR5, UR4, URZ ;  /* 0x0000000405057299 */ /* 0x000fe400080006ff */
[----:B------:R-:W-:-:S04]  /*4130*/  USHF.L.U32 UR4, UR6, UR4, URZ ;  /* 0x0000000406047299 */ /* 0x000fc800080006ff */
[----:B-1----:R-:W-:-:S04]  /*4140*/  LOP3.LUT R0, R0, UR5, RZ, 0xc0, !PT ;  /* 0x0000000500007c12 */ /* 0x002fc8000f8ec0ff */
[----:B------:R-:W-:-:S13]  /*4150*/  ISETP.NE.AND P0, PT, R0, UR5, PT ;  /* 0x0000000500007c0c */ /* 0x000fda000bf05270 */
[----:B------:R-:W-:Y:S05]  /*4160*/  @P0 BRA `(.L_x_82) ;  /* 0x0000000000580947 */ /* 0x000fea0003800000 */
[----:B------:R-:W1:Y:S02]  /*4170*/  LDS R0, [UR8+0x18] ;  /* 0x00001808ff007984 */ /* 0x000e640008000800 */
[----:B-1----:R-:W-:-:S04]  /*4180*/  LOP3.LUT R0, R0, UR4, RZ, 0xc0, !PT ;  /* 0x0000000400007c12 */ /* 0x002fc8000f8ec0ff */
[----:B------:R-:W-:-:S13]  /*4190*/  ISETP.NE.AND P0, PT, R0, UR4, PT ;  /* 0x0000000400007c0c */ /* 0x000fda000bf05270 */
[----:B------:R-:W-:Y:S05]  /*41a0*/  @P0 BRA `(.L_x_83) ;  /* 0x00000000003c0947 */ /* 0x000fea0003800000 */
[----:B------:R-:W1:Y:S01]  /*41b0*/  S2R R2, SR_LANEID ;  /* 0x0000000000027919 */ /* 0x000e620000000000 */
[----:B------:R-:W-:-:S06]  /*41c0*/  ULOP3.LUT UR5, URZ, UR5, URZ, 0x33, !UPT ;  /* 0x00000005ff057292 */ /* 0x000fcc000f8e33ff */
[----:B------:R-:W-:-:S04]  /*41d0*/  IMAD.U32 R0, RZ, RZ, UR5 ;  /* 0x00000005ff007e24 */ /* 0x000fc8000f8e00ff */
[----:B------:R2:W4:Y:S02]  /*41e0*/  REDUX UR7, R0 ;  /* 0x00000000000773c4 */ /* 0x0005240000000000 */
[----:B------:R1:W-:Y:S01]  /*41f0*/  UTCATOMSWS.AND URZ, UR5 ;  /* 0x0000000500ff79e3 */ /* 0x0003e20008000000 */
[----:B--2---:R-:W-:Y:S01]  /*4200*/  LOP3.LUT R0, RZ, UR4, RZ, 0x33, !PT ;  /* 0x00000004ff007c12 */ /* 0x004fe2000f8e33ff */
[----:B------:R-:W-:Y:S02]  /*4210*/  VOTEU.ANY UR4, UPT, PT ;  /* 0x0000000000047886 */ /* 0x000fe400038e0100 */
[----:B------:R-:W-:Y:S02]  /*4220*/  UFLO.U32 UR4, UR4 ;  /* 0x00000004000472bd */ /* 0x000fe400080e0000 */
[----:B------:R-:W2:Y:S04]  /*4230*/  REDUX UR6, R0 ;  /* 0x00000000000673c4 */ /* 0x000ea80000000000 */
[----:B-1----:R-:W-:-:S02]  /*4240*/  ISETP.EQ.U32.AND P0, PT, R2, UR4, PT ;  /* 0x0000000402007c0c */ /* 0x002fc4000bf02070 */
[----:B----4-:R-:W-:-:S11]  /*4250*/  MOV R2, UR7 ;  /* 0x0000000700027c02 */ /* 0x010fd60008000f00 */
[----:B------:R1:W-:Y:S01]  /*4260*/  @P0 ATOMS.AND RZ, [UR8+0x14], R2 ;  /* 0x00001402ffff098c */ /* 0x0003e2000a800008 */
[----:B--2---:R-:W-:-:S05]  /*4270*/  IMAD.U32 R0, RZ, RZ, UR6 ;  /* 0x00000006ff007e24 */ /* 0x004fca000f8e00ff */
[----:B------:R1:W-:Y:S01]  /*4280*/  @P0 ATOMS.AND RZ, [UR8+0x18], R0 ;  /* 0x00001800ffff098c */ /* 0x0003e2000a800008 */
[----:B------:R-:W-:Y:S05]  /*4290*/  BRA `(.L_x_84) ;  /* 0x0000000000147947 */ /* 0x000fea0003800000 */
.L_x_83:
[----:B------:R-:W-:Y:S02]  /*42a0*/  MOV R2, 0x42c0 ;  /* 0x000042c000027802 */ /* 0x000fe40000000f00 */
[----:B---3-5:R-:W-:Y:S05]  /*42b0*/  CALL.REL.NOINC `($__internal_0_$__cuda_sm10x_tcgen05_guardrail_trap_col_being_dealloced_not_returned_by_alloc) ;  /* 0x0000003400147944 */ /* 0x028fea0003c00000 */
[----:B------:R-:W-:Y:S05]  /*42c0*/  BRA `(.L_x_84) ;  /* 0x0000000000087947 */ /* 0x000fea0003800000 */
.L_x_82:
[----:B------:R-:W-:Y:S02]  /*42d0*/  MOV R2, 0x42f0 ;  /* 0x000042f000027802 */ /* 0x000fe40000000f00 */
[----:B---3-5:R-:W-:Y:S05]  /*42e0*/  CALL.REL.NOINC `($__internal_2_$__cuda_sm10x_tcgen05_guardrail_trap_unallocated_columns_being_dealloced) ;  /* 0x0000003400207944 */ /* 0x028fea0003c00000 */
.L_x_84:
[----:B------:R-:W-:Y:S01]  /*42f0*/  NOP ;  /* 0x0000000000007918 */ /* 0x000fe20000000000 */
[----:B------:R-:W-:Y:S05]  /*4300*/  EXIT ;  /* 0x000000000000794d */ /* 0x000fea0003800000 */
.L_x_55:
[----:B------:R-:W-:-:S09]  /*4310*/  UISETP.NE.OR UP0, UPT, UR13, 0x3, !UP3 ;  /* 0x000000030d00788c */ /* 0x000fd2000df05670 */
[----:B------:R-:W-:Y:S05]  /*4320*/  BRA.U UP0, `(.L_x_85) ;  /* 0x0000000d000c7547 */ /* 0x000fea000b800000 */
[----:B------:R-:W1:Y:S01]  /*4330*/  S2UR UR10, SR_CgaCtaId ;  /* 0x00000000000a79c3 */ /* 0x000e620000008800 */
[----:B------:R-:W2:Y:S01]  /*4340*/  LDCU UR26, c[0x0][0x370] ;  /* 0x00006e00ff1a77ac */ /* 0x000ea20008000800 */
[----:B------:R-:W-:Y:S02]  /*4350*/  HFMA2 R13, -RZ, RZ, 0, 0 ;  /* 0x00000000ff0d7431 */ /* 0x000fe400000001ff */
[----:B------:R-:W-:Y:S01]  /*4360*/  IMAD.MOV.U32 R15, RZ, RZ, 0x1 ;  /* 0x00000001ff0f7424 */ /* 0x000fe200078e00ff */
[----:B------:R-:W-:Y:S01]  /*4370*/  MOV R12, 0x1000 ;  /* 0x00001000000c7802 */ /* 0x000fe20000000f00 */
[----:B------:R-:W2:Y:S01]  /*4380*/  LDCU.128 UR28, c[0x0][0xb10] ;  /* 0x00016200ff1c77ac */ /* 0x000ea20008000c00 */
[----:B------:R-:W-:Y:S01]  /*4390*/  IMAD.MOV.U32 R14, RZ, RZ, RZ ;  /* 0x000000ffff0e7224 */ /* 0x000fe200078e00ff */
[----:B------:R-:W3:Y:S01]  /*43a0*/  LDC.64 R16, c[0x0][0x348] ;  /* 0x0000d200ff107b82 */ /* 0x000ee20000000a00 */
[----:B------:R-:W4:Y:S01]  /*43b0*/  LDCU UR25, c[0x0][0x374] ;  /* 0x00006e80ff1977ac */ /* 0x000f220008000800 */
[----:B------:R-:W1:Y:S06]  /*43c0*/  LDCU UR16, c[0x0][0xb0c] ;  /* 0x00016180ff1077ac */ /* 0x000e6c0008000800 */
[----:B------:R-:W3:Y:S01]  /*43d0*/  LDC.64 R2, c[0x0][0x888] ;  /* 0x00022200ff027b82 */ /* 0x000ee20000000a00 */
[----:B------:R-:W1:Y:S01]  /*43e0*/  LDCU UR35, c[0x0][0xb20] ;  /* 0x00016400ff2377ac */ /* 0x000e620008000800 */
[----:B------:R-:W1:Y:S06]  /*43f0*/  LDCU UR4, c[0x0][0xb30] ;  /* 0x00016600ff0477ac */ /* 0x000e6c0008000800 */
[----:B------:R-:W3:Y:S01]  /*4400*/  LDC.64 R4, c[0x0][0x890] ;  /* 0x00022400ff047b82 */ /* 0x000ee20000000a00 */
[----:B------:R-:W-:Y:S01]  /*4410*/  UMOV UR17, 0x400 ;  /* 0x0000040000117882 */ /* 0x000fe20000000000 */
[----:B--2---:R-:W-:-:S02]  /*4420*/  UIMAD.WIDE.U32 UR6, UR26, UR28, URZ ;  /* 0x0000001c1a0672a5 */ /* 0x004fc4000f8e00ff */
[----:B----4-:R-:W-:Y:S02]  /*4430*/  UIMAD.WIDE.U32 UR8, UR25, UR31, URZ ;  /* 0x0000001f190872a5 */ /* 0x010fe4000f8e00ff */
[----:B-1----:R-:W-:Y:S02]  /*4440*/  ULEA UR17, UR10, UR17, 0x18 ;  /* 0x000000110a117291 */ /* 0x002fe4000f8ec0ff */
[----:B------:R-:W-:Y:S02]  /*4450*/  UPLOP3.LUT UP3, UPT, UPT, UPT, UPT, 0x40, 0x4 ;  /* 0x000000000004789c */ /* 0x000fe40003f6e870 */
[----:B------:R-:W-:Y:S01]  /*4460*/  UIADD3 UR27, UPT, UPT, UR17, 0x40, URZ ;  /* 0x00000040111b7890 */ /* 0x000fe2000fffe0ff */
[----:B------:R-:W-:Y:S01]  /*4470*/  UMOV UR6, UR7 ;  /* 0x0000000700067c82 */ /* 0x000fe20008000000 */
[----:B------:R-:W-:Y:S01]  /*4480*/  UMOV UR32, UR9 ;  /* 0x0000000900207c82 */ /* 0x000fe20008000000 */
[----:B------:R-:W-:Y:S02]  /*4490*/  UISETP.GE.AND UP0, UPT, UR40, 0x1, UPT ;  /* 0x000000012800788c */ /* 0x000fe4000bf06270 */
[----:B------:R-:W-:Y:S01]  /*44a0*/  UISETP.NE.AND UP4, UPT, UR40, 0x1, UPT ;  /* 0x000000012800788c */ /* 0x000fe2000bf85270 */
[----:B------:R-:W1:Y:S01]  /*44b0*/  LDCU.64 UR14, c[0x0][0xb28] ;  /* 0x00016500ff0e77ac */ /* 0x000e620008000a00 */
[----:B------:R-:W-:-:S02]  /*44c0*/  UISETP.NE.AND UP6, UPT, UR16, 0x1, UPT ;  /* 0x000000011000788c */ /* 0x000fc4000bfc5270 */
[----:B------:R-:W-:Y:S02]  /*44d0*/  UISETP.NE.AND UP5, UPT, UR30, 0x1, UPT ;  /* 0x000000011e00788c */ /* 0x000fe4000bfa5270 */
[----:B------:R-:W-:Y:S02]  /*44e0*/  UPRMT UR27, UR10, 0x654, UR27 ;  /* 0x000006540a1b7896 */ /* 0x000fe4000800001b */
[----:B------:R-:W-:Y:S02]  /*44f0*/  USHF.R.U32.HI UR33, URZ, UR29, UR6 ;  /* 0x0000001dff217299 */ /* 0x000fe40008011606 */
[----:B------:R-:W-:Y:S02]  /*4500*/  USHF.R.U32.HI UR32, URZ, UR35, UR32 ;  /* 0x00000023ff207299 */ /* 0x000fe40008011620 */
[----:B------:R-:W-:-:S11]  /*4510*/  UISETP.NE.AND UP2, UPT, UR4, 0x1, UPT ;  /* 0x000000010400788c */ /* 0x000fd6000bf45270 */
.L_x_93:
[C---:B------:R-:W-:Y:S02]  /*4520*/  LEA R7, R14.reuse, UR17, 0x3 ;  /* 0x000000110e077c11 */ /* 0x040fe4000f8e18ff */
[----:B------:R-:W-:Y:S02]  /*4530*/  SHF.L.U32 R0, R13, 0x1f, RZ ;  /* 0x0000001f0d007819 */ /* 0x000fe400000006ff */
[----:B------:R-:W-:Y:S02]  /*4540*/  LEA R8, R14, UR17, 0x4 ;  /* 0x000000110e087c11 */ /* 0x000fe4000f8e20ff */
[----:B--2---:R-:W2:Y:S02]  /*4550*/  SYNCS.PHASECHK.TRANS64.TRYWAIT P0, [R7+URZ+0x60], R0 ;  /* 0x00006000070075a7 */ /* 0x004ea400080011ff */
[----:B--2---:R-:W-:Y:S05]  /*4560*/  @!P0 BRA `(.L_x_86) ;  /* 0x0000002c00e48947 */ /* 0x004fea0003800000 */
.L_x_143:
[----:B------:R-:W4:Y:S01]  /*4570*/  LDS.128 R8, [R8+0xf0] ;  /* 0x0000f00008087984 */ /* 0x000f220000000c00 */
[----:B------:R-:W-:Y:S01]  /*4580*/  UISETP.GE.AND UP0, UPT, UR40, 0x1, UPT ;  /* 0x000000012800788c */ /* 0x000fe2000bf06270 */
[----:B------:R-:W-:Y:S01]  /*4590*/  @!PT LDS RZ, [RZ] ;  /* 0x00000000fffff984 */ /* 0x000fe20000000800 */
[----:B------:R-:W-:Y:S01]  /*45a0*/  @!PT LDS RZ, [RZ] ;  /* 0x00000000fffff984 */ /* 0x000fe20000000800 */
[----:B------:R-:W-:Y:S01]  /*45b0*/  @!PT LDS RZ, [RZ] ;  /* 0x00000000fffff984 */ /* 0x000fe20000000800 */
[----:B------:R-:W-:Y:S01]  /*45c0*/  @!PT LDS RZ, [RZ] ;  /* 0x00000000fffff984 */ /* 0x000fe20000000800 */
[----:B------:R1:W-:Y:S06]  /*45d0*/  MEMBAR.ALL.CTA ;  /* 0x0000000000007992 */ /* 0x0003ec0000008000 */
[----:B-1----:R-:W1:Y:S01]  /*45e0*/  FENCE.VIEW.ASYNC.S ;  /* 0x00000000000073c6 */ /* 0x002e620000000000 */
[----:B----4-:R-:W-:Y:S11]  /*45f0*/  LOP3.LUT P0, RZ, R10, 0x1, RZ, 0xc0, !PT ;  /* 0x000000010aff7812 */ /* 0x010ff6000780c0ff */
[----:B------:R-:W-:Y:S02]  /*4600*/  @!UPT UIADD3 URZ, UPT, UPT, URZ, URZ, URZ ;  /* 0x000000fffffff290 */ /* 0x000fe4000fffe0ff */
[----:B-1----:R-:W-:Y:S01]  /*4610*/  VOTEU.ANY UP1, P0 ;  /* 0x0000000000ff7886 */ /* 0x002fe20000020100 */
[----:B------:R-:W-:Y:S11]  /*4620*/  PLOP3.LUT P0, PT, PT, PT, UP1, 0x80, 0x8 ;  /* 0x000000000008781c */ /* 0x000ff60003f0f018 */
[----:B------:R-:W-:Y:S02]  /*4630*/  @!UPT UIADD3 URZ, UPT, UPT, URZ, URZ, URZ ;  /* 0x000000fffffff290 */ /* 0x000fe4000fffe0ff */
[----:B--2---:R-:W-:Y:S02]  /*4640*/  @P0 SHF.R.U32.HI R0, RZ, 0x10, R9 ;  /* 0x00000010ff000819 */ /* 0x004fe40000011609 */
[----:B------:R-:W-:Y:S02]  /*4650*/  @P0 MOV R6, R8 ;  /* 0x0000000800060202 */ /* 0x000fe40000000f00 */
[----:B------:R-:W-:Y:S01]  /*4660*/  @P0 R2UR UR4, R0 ;  /* 0x00000000000402ca */ /* 0x000fe200000e0000 */
[----:B------:R-:W-:Y:S01]  /*4670*/  VIADD R0, R7, 0x70 ;  /* 0x0000007007007836 */ /* 0x000fe20000000000 */
[----:B------:R-:W-:Y:S02]  /*4680*/  @P0 LOP3.LUT R8, R9, 0xffff, RZ, 0xc0, !PT ;  /* 0x0000ffff09080812 */ /* 0x000fe400078ec0ff */
[----:B------:R-:W-:Y:S02]  /*4690*/  @P0 R2UR UR6, R6 ;  /* 0x00000000060602ca */ /* 0x000fe400000e0000 */
[----:B------:R-:W-:Y:S02]  /*46a0*/  PRMT R0, RZ, 0x654, R0 ;  /* 0x00000654ff007816 */ /* 0x000fe40000000000 */
[----:B------:R-:W-:Y:S02]  /*46b0*/  @P0 R2UR UR5, R8 ;  /* 0x00000000080502ca */ /* 0x000fe400000e0000 */
[----:B------:R1:W-:Y:S03]  /*46c0*/  SYNCS.ARRIVE.TRANS64.RED.A1T0 RZ, [R0+URZ], RZ ;  /* 0x000000ff00ff79a7 */ /* 0x0003e600081004ff */
[----:B------:R-:W-:Y:S04]  /*46d0*/  @UP1 UMOV UR24, UR4 ;  /* 0x0000000400181c82 */ /* 0x000fe80008000000 */
[----:B------:R-:W-:Y:S04]  /*46e0*/  @UP1 UMOV UR13, UR6 ;  /* 0x00000006000d1c82 */ /* 0x000fe80008000000 */
[----:B------:R-:W-:Y:S01]  /*46f0*/  @UP1 UMOV UR7, UR5 ;  /* 0x0000000500071c82 */ /* 0x000fe20008000000 */
[----:B------:R-:W-:Y:S05]  /*4700*/  BRA.U !UP0, `(.L_x_87) ;  /* 0x0000000108a47547 */ /* 0x000fea000b800000 */
[----:B------:R-:W-:Y:S02]  /*4710*/  UIMAD.WIDE.U32 UR10, UR7, UR31, URZ ;  /* 0x0000001f070a72a5 */ /* 0x000fe4000f8e00ff */
[----:B------:R-:W-:Y:S02]  /*4720*/  UIMAD.WIDE.U32 UR18, UR13, UR28, URZ ;  /* 0x0000001c0d1272a5 */ /* 0x000fe4000f8e00ff */
[----:B------:R-:W-:Y:S02]  /*4730*/  USEL UR4, UR25, UR32, !UP5 ;  /* 0x0000002019047287 */ /* 0x000fe4000e800000 */
[----:B------:R-:W-:Y:S02]  /*4740*/  USEL UR8, UR26, UR33, !UP6 ;  /* 0x000000211a087287 */ /* 0x000fe4000f000000 */
[----:B------:R-:W-:Y:S02]  /*4750*/  UIMAD.WIDE.U32 UR20, UR4, UR14, URZ ;  /* 0x0000000e041472a5 */ /* 0x000fe4000f8e00ff */
[----:B------:R-:W-:Y:S01]  /*4760*/  UIMAD.WIDE.U32 UR22, UR8, UR14, URZ ;  /* 0x0000000e081672a5 */ /* 0x000fe2000f8e00ff */
[----:B------:R-:W-:Y:S02]  /*4770*/  UMOV UR5, UR11 ;  /* 0x0000000b00057c82 */ /* 0x000fe40008000000 */
[----:B------:R-:W-:Y:S03]  /*4780*/  USHF.R.U32.HI UR6, URZ, UR35, UR5 ;  /* 0x00000023ff067299 */ /* 0x000fe60008011605 */
[----:B------:R-:W-:Y:S01]  /*4790*/  UMOV UR5, UR19 ;  /* 0x0000001300057c82 */ /* 0x000fe20008000000 */
[----:B------:R-:W-:Y:S02]  /*47a0*/  USEL UR6, UR7, UR6, !UP5 ;  /* 0x0000000607067287 */ /* 0x000fe4000e800000 */
[----:B------:R-:W-:Y:S02]  /*47b0*/  USHF.R.U32.HI UR9, URZ, UR29, UR5 ;  /* 0x0000001dff097299 */ /* 0x000fe40008011605 */
[----:B------:R-:W-:Y:S01]  /*47c0*/  UIMAD.WIDE.U32 UR10, UR6, UR14, URZ ;  /* 0x0000000e060a72a5 */ /* 0x000fe2000f8e00ff */
[----:B------:R-:W-:Y:S02]  /*47d0*/  UMOV UR5, UR21 ;  /* 0x0000001500057c82 */ /* 0x000fe40008000000 */
[----:B------:R-:W-:Y:S03]  /*47e0*/  @UP4 USHF.R.U32.HI UR4, URZ, UR15, UR5 ;  /* 0x0000000fff044299 */ /* 0x000fe60008011605 */
[----:B------:R-:W-:Y:S01]  /*47f0*/  UMOV UR5, UR23 ;  /* 0x0000001700057c82 */ /* 0x000fe20008000000 */
[----:B------:R-:W-:Y:S02]  /*4800*/  UIMAD UR4, UR40, UR4, URZ ;  /* 0x00000004280472a4 */ /* 0x000fe4000f8e02ff */
[----:B------:R-:W-:Y:S02]  /*4810*/  @UP4 USHF.R.U32.HI UR8, URZ, UR15, UR5 ;  /* 0x0000000fff084299 */ /* 0x000fe40008011605 */
[----:B------:R-:W-:Y:S02]  /*4820*/  USEL UR5, UR13, UR9, !UP6 ;  /* 0x000000090d057287 */ /* 0x000fe4000f000000 */
[----:B------:R-:W-:Y:S02]  /*4830*/  UIMAD UR9, UR40, UR8, URZ ;  /* 0x00000008280972a4 */ /* 0x000fe4000f8e02ff */
[----:B------:R-:W-:Y:S03]  /*4840*/  UISETP.GE.AND UP0, UPT, UR6, UR4, UPT ;  /* 0x000000040600728c */ /* 0x000fe6000bf06270 */
[----:B------:R-:W-:Y:S01]  /*4850*/  UMOV UR4, UR11 ;  /* 0x0000000b00047c82 */ /* 0x000fe20008000000 */
[----:B------:R-:W-:Y:S02]  /*4860*/  UISETP.GE.OR UP0, UPT, UR5, UR9, UP0 ;  /* 0x000000090500728c */ /* 0x000fe40008706670 */
[----:B------:R-:W-:Y:S02]  /*4870*/  USHF.R.U32.HI UR4, URZ, UR15, UR4 ;  /* 0x0000000fff047299 */ /* 0x000fe40008011604 */
[----:B------:R-:W-:Y:S02]  /*4880*/  UIMAD.WIDE.U32 UR10, UR5, UR14, URZ ;  /* 0x0000000e050a72a5 */ /* 0x000fe4000f8e00ff */
[----:B------:R-:W-:Y:S04]  /*4890*/  USEL UR12, UR6, UR4, !UP4 ;  /* 0x00000004060c7287 */ /* 0x000fe8000e000000 */
[----:B------:R-:W-:Y:S01]  /*48a0*/  UIADD3 UR9, UPT, UPT, -UR12, URZ, URZ ;  /* 0x000000ff0c097290 */ /* 0x000fe2000fffe1ff */
[----:B------:R-:W-:Y:S02]  /*48b0*/  @!UP0 UMOV UR4, UR11 ;  /* 0x0000000b00048c82 */ /* 0x000fe40008000000 */
[----:B------:R-:W-:Y:S02]  /*48c0*/  @!UP0 USHF.R.U32.HI UR4, URZ, UR15, UR4 ;  /* 0x0000000fff048299 */ /* 0x000fe40008011604 */
[----:B------:R-:W-:Y:S02]  /*48d0*/  UIMAD UR9, UR40, UR9, UR6 ;  /* 0x00000009280972a4 */ /* 0x000fe4000f8e0206 */
[----:B------:R-:W-:Y:S04]  /*48e0*/  @!UP0 USEL UR4, UR5, UR4, !UP4 ;  /* 0x0000000405048287 */ /* 0x000fe8000e000000 */
[----:B------:R-:W-:Y:S02]  /*48f0*/  @!UP0 UIMAD UR9, UR8, UR9, UR4 ;  /* 0x00000009080982a4 */ /* 0x000fe4000f8e0204 */
[----:B------:R-:W-:Y:S02]  /*4900*/  @!UP0 UIADD3 UR10, UPT, UPT, UR12, -UR4, URZ ;  /* 0x800000040c0a8290 */ /* 0x000fe4000fffe0ff */
[----:B------:R-:W-:Y:S02]  /*4910*/  UIADD3 UR4, UPT, UPT, -UR5, URZ, URZ ;  /* 0x000000ff05047290 */ /* 0x000fe4000fffe1ff */
[----:B------:R-:W-:Y:S02]  /*4920*/  UIADD3 UR8, UPT, UPT, -UR6, URZ, URZ ;  /* 0x000000ff06087290 */ /* 0x000fe4000fffe1ff */
[----:B------:R-:W-:Y:S02]  /*4930*/  @!UP0 UIMAD UR6, UR10, UR40, UR5 ;  /* 0x000000280a0682a4 */ /* 0x000fe4000f8e0205 */
[----:B------:R-:W-:Y:S02]  /*4940*/  UIMAD UR13, UR16, UR4, UR13 ;  /* 0x00000004100d72a4 */ /* 0x000fe4000f8e020d */
[----:B------:R-:W-:Y:S01]  /*4950*/  UIMAD UR7, UR30, UR8, UR7 ;  /* 0x000000081e0772a4 */ /* 0x000fe2000f8e0207 */
[----:B------:R-:W-:Y:S02]  /*4960*/  @!UP0 UMOV UR5, UR9 ;  /* 0x0000000900058c82 */ /* 0x000fe40008000000 */
[----:B------:R-:W-:Y:S02]  /*4970*/  UIMAD UR13, UR5, UR16, UR13 ;  /* 0x00000010050d72a4 */ /* 0x000fe4000f8e020d */
[----:B------:R-:W-:Y:S11]  /*4980*/  UIMAD UR7, UR6, UR30, UR7 ;  /* 0x0000001e060772a4 */ /* 0x000ff6000f8e0207 */
[----:B------:R-:W-:Y:S01]  /*4990*/  @!UPT UIADD3 URZ, UPT, UPT, URZ, URZ, URZ ;  /* 0x000000fffffff290 */ /* 0x000fe2000fffe0ff */
.L_x_87:
[----:B------:R-:W2:Y:S01]  /*49a0*/  @!UP2 LDCU.128 UR20, c[0x0][0xb10] ;  /* 0x00016200ff14a7ac */ /* 0x000ea20008000c00 */
[C---:B---3--:R-:W-:Y:S02]  /*49b0*/  ISETP.NE.U32.AND P1, PT, R4.reuse, RZ, PT ;  /* 0x000000ff0400720c */ /* 0x048fe40003f25070 */
[----:B------:R-:W-:Y:S02]  /*49c0*/  ISETP.NE.U32.AND P0, PT, R4, RZ, PT ;  /* 0x000000ff0400720c */ /* 0x000fe40003f05070 */
[C---:B------:R-:W-:Y:S02]  /*49d0*/  ISETP.NE.AND.EX P1, PT, R5.reuse, RZ, PT, P1 ;  /* 0x000000ff0500720c */ /* 0x040fe40003f25310 */
[----:B------:R-:W-:Y:S01]  /*49e0*/  ISETP.NE.AND.EX P0, PT, R5, RZ, PT, P0 ;  /* 0x000000ff0500720c */ /* 0x000fe20003f05300 */
[----:B------:R-:W3:Y:S01]  /*49f0*/  @!UP2 LDCU UR5, c[0x0][0xb0c] ;  /* 0x00016180ff05a7ac */ /* 0x000ee20008000800 */
[----:B------:R-:W-:Y:S01]  /*4a00*/  SHF.L.U32 R6, R15, 0x1f, RZ ;  /* 0x0000001f0f067819 */ /* 0x000fe200000006ff */
[----:B--2---:R-:W-:Y:S07]  /*4a10*/  UIMAD.WIDE.U32 UR8, UR13, UR20, URZ ;  /* 0x000000140d0872a5 */ /* 0x004fee000f8e00ff */
[----:B------:R-:W-:Y:S01]  /*4a20*/  @!UP2 UMOV UR4, UR9 ;  /* 0x000000090004ac82 */ /* 0x000fe20008000000 */
[----:B---3--:R-:W-:Y:S02]  /*4a30*/  @!UP2 UISETP.NE.AND UP0, UPT, UR5, 0x1, UPT ;  /* 0x000000010500a88c */ /* 0x008fe4000bf05270 */
[----:B------:R-:W-:Y:S02]  /*4a40*/  @!UP2 USHF.R.U32.HI UR4, URZ, UR21, UR4 ;  /* 0x00000015ff04a299 */ /* 0x000fe40008011604 */
[----:B------:R-:W-:Y:S02]  /*4a50*/  UIMAD.WIDE.U32 UR8, UR7, UR23, URZ ;  /* 0x00000017070872a5 */ /* 0x000fe4000f8e00ff */
[----:B------:R-:W-:Y:S02]  /*4a60*/  @!UP2 USEL UR10, UR13, UR4, !UP0 ;  /* 0x000000040d0aa287 */ /* 0x000fe4000c000000 */
[----:B------:R-:W-:Y:S03]  /*4a70*/  @!UP2 UISETP.NE.AND UP0, UPT, UR22, 0x1, UPT ;  /* 0x000000011600a88c */ /* 0x000fe6000bf05270 */
[----:B------:R-:W-:Y:S02]  /*4a80*/  @!UP2 UMOV UR6, UR9 ;  /* 0x000000090006ac82 */ /* 0x000fe40008000000 */
[----:B------:R-:W2:Y:S02]  /*4a90*/  @!UP2 LDCU UR4, c[0x0][0xb20] ;  /* 0x00016400ff04a7ac */ /* 0x000ea40008000800 */
[----:B--2---:R-:W-:Y:S04]  /*4aa0*/  @!UP2 USHF.R.U32.HI UR6, URZ, UR4, UR6 ;  /* 0x00000004ff06a299 */ /* 0x004fe80008011606 */
[----:B------:R-:W-:Y:S04]  /*4ab0*/  @!UP2 USEL UR6, UR7, UR6, !UP0 ;  /* 0x000000060706a287 */ /* 0x000fe8000c000000 */
[----:B------:R-:W-:Y:S02]  /*4ac0*/  @!UP2 UIADD3 UR4, UPT, UPT, -UR10, UR6, URZ ;  /* 0x000000060a04a290 */ /* 0x000fe4000fffe1ff */
[----:B------:R-:W-:Y:S02]  /*4ad0*/  @!UP2 UIADD3 UR6, UPT, UPT, UR10, -UR6, URZ ;  /* 0x800000060a06a290 */ /* 0x000fe4000fffe0ff */
[----:B------:R-:W-:Y:S02]  /*4ae0*/  @!UP2 UIMAD UR13, UR4, UR5, UR13 ;  /* 0x00000005040da2a4 */ /* 0x000fe4000f8e020d */
[----:B------:R-:W-:Y:S01]  /*4af0*/  @!UP2 UIMAD UR7, UR6, UR22, UR7 ;  /* 0x000000160607a2a4 */ /* 0x000fe2000f8e0207 */
[----:B------:R-:W-:Y:S11]  /*4b00*/  BRA.U UP3, `(.L_x_88) ;  /* 0x0000000103107547 */ /* 0x000ff6000b800000 */
[----:B------:R-:W-:Y:S04]  /*4b10*/  MOV R7, UR34 ;  /* 0x0000002200077c02 */ /* 0x000fe80008000f00 */
[----:B------:R-:W-:Y:S04]  /*4b20*/  SHF.L.U32 R7, R7, 0x1f, RZ ;  /* 0x0000001f07077819 */ /* 0x000fe800000006ff */
[----:B------:R-:W2:Y:S02]  /*4b30*/  SYNCS.PHASECHK.TRANS64.TRYWAIT P2, [UR17+0x58], R7 ;  /* 0x00005807ff0075a7 */ /* 0x000ea40008041111 */
[----:B--2---:R-:W-:Y:S05]  /*4b40*/  @!P2 BRA `(.L_x_89) ;  /* 0x000000280080a947 */ /* 0x004fea0003800000 */
.L_x_88:
[----:B------:R-:W-:Y:S05]  /*4b50*/  @!P1 BRA `(.L_x_90) ;  /* 0x0000000000309947 */ /* 0x000fea0003800000 */
[----:B------:R-:W-:Y:S01]  /*4b60*/  ISETP.NE.U32.AND P1, PT, R2, RZ, PT ;  /* 0x000000ff0200720c */ /* 0x000fe20003f25070 */
[----:B------:R-:W2:Y:S01]  /*4b70*/  LDCU.64 UR4, c[0x0][0x358] ;  /* 0x00006b00ff0477ac */ /* 0x000ea20008000a00 */
[----:B------:R-:W-:Y:S02]  /*4b80*/  IMAD.MOV.U32 R80, RZ, RZ, 0x1 ;  /* 0x00000001ff507424 */ /* 0x000fe400078e00ff */
[----:B------:R-:W-:Y:S11]  /*4b90*/  ISETP.NE.AND.EX P1, PT, R3, RZ, PT, P1 ;  /* 0x000000ff0300720c */ /* 0x000ff60003f25310 */
[----:B------:R-:W-:Y:S02]  /*4ba0*/  @!UPT UIADD3 URZ, UPT, UPT, URZ, URZ, URZ ;  /* 0x000000fffffff290 */ /* 0x000fe4000fffe0ff */
[----:B------:R-:W3:Y:S01]  /*4bb0*/  @P1 LDC.64 R8, c[0x0][0x888] ;  /* 0x00022200ff081b82 */ /* 0x000ee20000000a00 */
[----:B-1----:R-:W-:Y:S04]  /*4bc0*/  @P1 IMAD R0, R4, UR36, RZ ;  /* 0x0000002404001c24 */ /* 0x002fe8000f8e02ff */
[----:B---3--:R-:W-:Y:S04]  /*4bd0*/  @P1 IMAD.WIDE R8, R0, 0x4, R8 ;  /* 0x0000000400081825 */ /* 0x008fe800078e0208 */
[----:B------:R-:W-:Y:S01]  /*4be0*/  HFMA2 R0, -RZ, RZ, 0, 5.9604644775390625e-08 ;  /* 0x00000001ff007431 */ /* 0x000fe200000001ff */
[----:B--2--5:R2:W5:Y:S04]  /*4bf0*/  @P1 LDG.E R39, desc[UR4][R8.64] ;  /* 0x0000000408271981 */ /* 0x024568000c1e1900 */
[----:B------:R-:W-:Y:S01]  /*4c00*/  @!P1 PRMT R80, R0, 0x7610, R80 ;  /* 0x0000761000509816 */ /* 0x000fe20000000050 */
[----:B--2---:R-:W3:Y:S06]  /*4c10*/  @!P1 LDC R39, c[0x0][0x880] ;  /* 0x00022000ff279b82 */ /* 0x004eec0000000800 */
.L_x_90:
[----:B---3-5:R-:W-:Y:S01]  /*4c20*/  @!P0 FSETP.EQ.AND P1, PT, R39, RZ, PT ;  /* 0x000000ff2700820b */ /* 0x028fe20003f22000 */
[----:B------:R-:W-:Y:S01]  /*4c30*/  @!UPT UIADD3 URZ, UPT, UPT, URZ, URZ, URZ ;  /* 0x000000fffffff290 */ /* 0x000fe2000fffe0ff */
[----:B------:R-:W-:Y:S11]  /*4c40*/  @!P0 BRA `(.L_x_91) ;  /* 0x0000000000188947 */ /* 0x000ff60003800000 */
[----:B------:R-:W-:Y:S02]  /*4c50*/  LOP3.LUT P0, RZ, R80, 0xff, RZ, 0xc0, !PT ;  /* 0x000000ff50ff7812 */ /* 0x000fe4000780c0ff */
[----:B------:R-:W-:Y:S04]  /*4c60*/  ISETP.NE.U32.AND P1, PT, R2, RZ, PT ;  /* 0x000000ff0200720c */ /* 0x000fe80003f25070 */
[----:B------:R-:W-:Y:S04]  /*4c70*/  ISETP.NE.AND.EX P1, PT, R3, RZ, PT, P1 ;  /* 0x000000ff0300720c */ /* 0x000fe80003f25310 */
[----:B------:R-:W-:Y:S03]  /*4c80*/  PLOP3.LUT P1, PT, P1, PT, PT, 0x8, 0x80 ;  /* 0x000000000080781c */ /* 0x000fe60000f2e170 */
[----:B------:R-:W-:Y:S11]  /*4c90*/  @P0 FSETP.EQ.AND P1, PT, R39, RZ, PT ;  /* 0x000000ff2700020b */ /* 0x000ff60003f22000 */
[----:B------:R-:W-:Y:S02]  /*4ca0*/  @!UPT UIADD3 URZ, UPT, UPT, URZ, URZ, URZ ;  /* 0x000000fffffff290 */ /* 0x000fe4000fffe0ff */
.L_x_91:
[----:B------:R-:W2:Y:S01]  /*4cb0*/  SYNCS.PHASECHK.TRANS64.TRYWAIT P0, [UR17+0x48], R6 ;  /* 0x00004806ff0075a7 */ /* 0x000ea20008001111 */
[----:B------:R-:W-:Y:S02]  /*4cc0*/  ELECT P2, URZ, PT ;  /* 0x0000000000ff782f */ /* 0x000fe40003840000 */
[----:B------:R-:W-:Y:S01]  /*4cd0*/  IADD3 R14, PT, PT, R14, 0x1, RZ ;  /* 0x000000010e0e7810 */ /* 0x000fe20007ffe0ff */
[----:B--2---:R-:W-:Y:S10]  /*4ce0*/  @!P0 BRA `(.L_x_92) ;  /* 0x0000002800308947 */ /* 0x004ff40003800000 */
.L_x_146:
[----:B------:R-:W-:Y:S01]  /*4cf0*/  PLOP3.LUT P1, PT, P1, P2, PT, 0xf2, 0x2f ;  /* 0x00000000002f781c */ /* 0x000fe20000f25e72 */
[----:B------:R-:W-:Y:S01]  /*4d00*/  UMOV UR18, 0x0 ;  /* 0x0000000000127882 */ /* 0x000fe20000000000 */
[----:B------:R-:W-:Y:S01]  /*4d10*/  UMOV UR19, 0x10000000 ;  /* 0x1000000000137882 */ /* 0x000fe20000000000 */
[----:B------:R-:W-:Y:S01]  /*4d20*/  UMOV UR12, UR36 ;  /* 0x00000024000c7c82 */ /* 0x000fe20008000000 */
[----:B------:R-:W-:Y:S01]  /*4d30*/  LOP3.LUT R15, R15, 0x1, RZ, 0x3c, !PT ;  /* 0x000000010f0f7812 */ /* 0x000fe200078e3cff */
[----:B------:R-:W-:Y:S01]  /*4d40*/  UPLOP3.LUT UP3, UPT, UPT, UPT, UPT, 0x80, 0x8 ;  /* 0x000000000008789c */ /* 0x000fe20003f6f070 */
[----:B------:R-:W-:Y:S07]  /*4d50*/  UMOV UR36, UR24 ;  /* 0x0000001800247c82 */ /* 0x000fee0008000000 */
[----:B-1----:R-:W-:Y:S01]  /*4d60*/  @!P1 IADD3 R6, P0, PT, R16, 0x580, RZ ;  /* 0x0000058010069810 */ /* 0x002fe20007f1e0ff */
[----:B------:R-:W-:Y:S03]  /*4d70*/  VOTEU.ALL UP0, P1 ;  /* 0x0000000000ff7886 */ /* 0x000fe60000800000 */
[----:B------:R-:W-:Y:S01]  /*4d80*/  @!P1 R2UR UR5, R6 ;  /* 0x00000000060592ca */ /* 0x000fe200000e0000 */
[----:B------:R-:W-:Y:S01]  /*4d90*/  @!P1 IMAD.X R0, RZ, RZ, R17, P0 ;  /* 0x000000ffff009224 */ /* 0x000fe200000e0611 */
[----:B------:R-:W-:Y:S01]  /*4da0*/  @!UP0 USHF.L.U32 UR10, UR45, 0x6, URZ ;  /* 0x000000062d0a8899 */ /* 0x000fe200080006ff */
[----:B------:R-:W-:Y:S01]  /*4db0*/  ISETP.NE.AND P0, PT, R14, 0x2, PT ;  /* 0x000000020e00780c */ /* 0x000fe20003f05270 */
[----:B------:R-:W-:Y:S02]  /*4dc0*/  @!UP0 USHF.L.U32 UR11, UR46, 0x6, URZ ;  /* 0x000000062e0b8899 */ /* 0x000fe400080006ff */
[----:B------:R-:W-:Y:S01]  /*4dd0*/  @!P1 R2UR UR4, R0 ;  /* 0x00000000000492ca */ /* 0x000fe200000e0000 */
[----:B------:R-:W-:Y:S01]  /*4de0*/  @!UP0 UIADD3 UR8, UPT, UPT, UR17, 0x200, URZ ;  /* 0x0000020011088890 */ /* 0x000fe2000fffe0ff */
[----:B------:R-:W-:Y:S01]  /*4df0*/  SEL R0, RZ, 0x1, P0 ;  /* 0x00000001ff007807 */ /* 0x000fe20000000000 */
[----:B------:R-:W-:Y:S01]  /*4e00*/  @!UP0 UIADD3 UR9, UPT, UPT, UR17, 0x40, URZ ;  /* 0x0000004011098890 */ /* 0x000fe2000fffe0ff */
[----:B------:R-:W-:Y:S01]  /*4e10*/  SEL R14, R14, RZ, P0 ;  /* 0x000000ff0e0e7207 */ /* 0x000fe20000000000 */
[----:B------:R-:W-:Y:S01]  /*4e20*/  VOTEU.ALL UP0, P1 ;  /* 0x0000000000ff7886 */ /* 0x000fe20000800000 */
[----:B------:R-:W-:Y:S01]  /*4e30*/  LOP3.LUT R13, R13, R0, RZ, 0x3c, !PT ;  /* 0x000000000d0d7212 */ /* 0x000fe200078e3cff */
[----:B------:R-:W-:Y:S01]  /*4e40*/  IMAD.U32 R6, RZ, RZ, UR5 ;  /* 0x00000005ff067e24 */ /* 0x000fe2000f8e00ff */
[----:B------:R-:W-:Y:S02]  /*4e50*/  UIADD3 UR45, UPT, UPT, UR7, UR55, URZ ;  /* 0x00000037072d7290 */ /* 0x000fe4000fffe0ff */
[----:B------:R-:W-:Y:S03]  /*4e60*/  UIADD3 UR46, UPT, UPT, UR13, UR58, URZ ;  /* 0x0000003a0d2e7290 */ /* 0x000fe6000fffe0ff */
[----:B------:R-:W-:Y:S01]  /*4e70*/  IMAD.U32 R7, RZ, RZ, UR4 ;  /* 0x00000004ff077e24 */ /* 0x000fe2000f8e00ff */
[----:B------:R-:W-:Y:S04]  /*4e80*/  @!P1 R2UR UR4, R6 ;  /* 0x00000000060492ca */ /* 0x000fe800000e0000 */
[----:B------:R-:W-:Y:S11]  /*4e90*/  @!P1 R2UR UR5, R7 ;  /* 0x00000000070592ca */ /* 0x000ff600000e0000 */
[----:B------:R-:W-:Y:S02]  /*4ea0*/  @!UPT UIADD3 URZ, UPT, UPT, URZ, URZ, URZ ;  /* 0x000000fffffff290 */ /* 0x000fe4000fffe0ff */
[----:B------:R2:W-:Y:S01]  /*4eb0*/  @!UP0 UTMALDG.3D [UR8], [UR4], desc[UR18] ;  /* 0x00001208040085b4 */ /* 0x0005e20008011000 */
[----:B------:R2:W-:Y:S01]  /*4ec0*/  @!P1 SYNCS.ARRIVE.TRANS64.RED.A0TR RZ, [UR17+0x40], R12 ;  /* 0x0000400cffff99a7 */ /* 0x0005e20008300411 */
[----:B------:R-:W-:Y:S01]  /*4ed0*/  SYNCS.ARRIVE.TRANS64.RED.A1T0 RZ, [UR27], RZ ;  /* 0x000000ffffff79a7 */ /* 0x000fe2000810041b */
[----:B------:R-:W-:Y:S05]  /*4ee0*/  BRA.U UP1, `(.L_x_93) ;  /* 0xfffffff5018c7547 */ /* 0x000fea000b83ffff */
[----:B------:R-:W-:Y:S07]  /*4ef0*/  MOV R0, UR17 ;  /* 0x0000001100007c02 */ /* 0x000fee0008000f00 */
.L_x_94:
[----:B-1----:R-:W-:-:S04]  /*4f00*/  SHF.L.U32 R2, R15, 0x1f, RZ ;  /* 0x0000001f0f027819 */ /* 0x002fc800000006ff */
[----:B------:R1:W3:Y:S03]  /*4f10*/  SYNCS.PHASECHK.TRANS64.TRYWAIT P0, [R0+URZ+0x48], R2 ;  /* 0x00004802000075a7 */ /* 0x0002e600080011ff */
[----:B---3--:R-:W-:Y:S05]  /*4f20*/  @!P0 NANOSLEEP.SYNCS 0x989680 ;  /* 0x009896800000895d */ /* 0x008fea0003900000 */
[----:B------:R-:W3:Y:S02]  /*4f30*/  @!P0 SYNCS.PHASECHK.TRANS64 P0, [R0+URZ+0x48], R2 ;  /* 0x00004802000085a7 */ /* 0x000ee400080010ff */
[----:B--23--:R-:W-:Y:S05]  /*4f40*/  @P0 EXIT ;  /* 0x000000000000094d */ /* 0x00cfea0003800000 */
[----:B------:R-:W-:Y:S05]  /*4f50*/  BRA `(.L_x_94) ;  /* 0xfffffffc00e87947 */ /* 0x000fea000383ffff */
.L_x_85:
[----:B------:R-:W-:-:S06]  /*4f60*/  UISETP.GE.AND UP0, UPT, UR13, 0x4, UPT ;  /* 0x000000040d00788c */ /* 0x000fcc000bf06270 */
[----:B------:R-:W-:-:S13]  /*4f70*/  PLOP3.LUT P0, PT, PT, PT, UP0, 0x80, 0x8 ;  /* 0x000000000008781c */ /* 0x000fda0003f0f008 */
[----:B------:R-:W-:Y:S05]  /*4f80*/  @!P0 EXIT ;  /* 0x000000000000894d */ /* 0x000fea0003800000 */
[----:B------:R-:W1:Y:S08]  /*4f90*/  S2UR UR4, SR_CgaCtaId ;  /* 0x00000000000479c3 */ /* 0x000e700000008800 */
[----:B------:R-:W-:Y:S01]  /*4fa0*/  BAR.SYNC.DEFER_BLOCKING 0x6, 0xa0 ;  /* 0x0182800000007b1d */ /* 0x000fe20000010000 */
[----:B------:R-:W-:Y:S01]  /*4fb0*/  IMAD.SHL.U32 R6, R69, 0x40, RZ ;  /* 0x0000004045067824 */ /* 0x000fe200078e00ff */
[----:B------:R-:W-:Y:S01]  /*4fc0*/  SHF.R.U32.HI R7, RZ, 0x1, R69 ;  /* 0x00000001ff077819 */ /* 0x000fe20000011645 */
[----:B------:R-:W-:Y:S01]  /*4fd0*/  IMAD.SHL.U32 R3, R81, 0x800, RZ ;  /* 0x0000080051037824 */ /* 0x000fe200078e00ff */
[----:B------:R-:W-:Y:S01]  /*4fe0*/  CS2R R84, SRZ ;  /* 0x0000000000547805 */ /* 0x000fe2000001ff00 */
[C---:B------:R-:W-:Y:S01]  /*4ff0*/  IMAD.U32 R37, R69.reuse, 0x10000, RZ ;  /* 0x0001000045257824 */ /* 0x040fe200078e00ff */
[----:B------:R-:W-:Y:S01]  /*5000*/  UMOV UR44, 0x400 ;  /* 0x00000400002c7882 */ /* 0x000fe20000000000 */
[C---:B------:R-:W-:Y:S01]  /*5010*/  LOP3.LUT R2, R6.reuse, 0x180, RZ, 0xc0, !PT ;  /* 0x0000018006027812 */ /* 0x040fe200078ec0ff */
[----:B------:R-:W2:Y:S01]  /*5020*/  LDC.64 R74, c[0x0][0x888] ;  /* 0x00022200ff4a7b82 */ /* 0x000ea20000000a00 */
[----:B------:R-:W-:Y:S01]  /*5030*/  LOP3.LUT R6, R6, 0x640, RZ, 0xc0, !PT ;  /* 0x0000064006067812 */ /* 0x000fe200078ec0ff */
[----:B------:R-:W-:Y:S01]  /*5040*/  IMAD.MOV.U32 R36, RZ, RZ, RZ ;  /* 0x000000ffff247224 */ /* 0x000fe200078e00ff */
[----:B------:R-:W-:Y:S01]  /*5050*/  LOP3.LUT R7, R2, 0x20, R7, 0xf8, !PT ;  /* 0x0000002002077812 */ /* 0x000fe200078ef807 */
[----:B------:R-:W-:Y:S01]  /*5060*/  IMAD.SHL.U32 R2, R69, 0x8, RZ ;  /* 0x0000000845027824 */ /* 0x000fe200078e00ff */
[----:B------:R-:W-:Y:S01]  /*5070*/  LOP3.LUT R3, R6, 0x800, R3, 0xf8, !PT ;  /* 0x0000080006037812 */ /* 0x000fe200078ef803 */
[----:B------:R-:W-:Y:S01]  /*5080*/  IMAD.MOV.U32 R86, RZ, RZ, RZ ;  /* 0x000000ffff567224 */ /* 0x000fe200078e00ff */
[----:B------:R-:W3:Y:S01]  /*5090*/  LDCU UR53, c[0x0][0x370] ;  /* 0x00006e00ff3577ac */ /* 0x000ee20008000800 */
[----:B------:R-:W4:Y:S01]  /*50a0*/  LDC.64 R76, c[0x0][0x890] ;  /* 0x00022400ff4c7b82 */ /* 0x000f220000000a00 */
[----:B------:R-:W-:Y:S01]  /*50b0*/  LOP3.LUT R2, R7, 0x30, R2, 0x78, !PT ;  /* 0x0000003007027812 */ /* 0x000fe200078e7802 */
[----:B------:R-:W-:Y:S01]  /*50c0*/  IMAD.MOV.U32 R83, RZ, RZ, RZ ;  /* 0x000000ffff537224 */ /* 0x000fe200078e00ff */
[----:B------:R-:W2:Y:S02]  /*50d0*/  LDCU.64 UR62, c[0x0][0x348] ;  /* 0x00006900ff3e77ac */ /* 0x000ea40008000a00 */
[----:B------:R-:W-:Y:S01]  /*50e0*/  LOP3.LUT R79, R3, R2, RZ, 0xfc, !PT ;  /* 0x00000002034f7212 */ /* 0x000fe200078efcff */
[----:B------:R-:W-:Y:S01]  /*50f0*/  IMAD.SHL.U32 R3, R81, 0x200000, RZ ;  /* 0x0020000051037824 */ /* 0x000fe200078e00ff */
[----:B-1----:R-:W-:Y:S01]  /*5100*/  ULEA UR44, UR4, UR44, 0x18 ;  /* 0x0000002c042c7291 */ /* 0x002fe2000f8ec0ff */
[----:B------:R-:W1:Y:S01]  /*5110*/  LDC.64 R72, c[0x0][0x8b0] ;  /* 0x00022c00ff487b82 */ /* 0x000e620000000a00 */
[----:B------:R-:W-:Y:S01]  /*5120*/  IMAD.SHL.U32 R2, R69, 0x10, RZ ;  /* 0x0000001045027824 */ /* 0x000fe200078e00ff */
[----:B------:R-:W1:Y:S01]  /*5130*/  LDCU UR41, c[0x0][0xb0c] ;  /* 0x00016180ff2977ac */ /* 0x000e620008000800 */
[----:B------:R-:W-:-:S02]  /*5140*/  LOP3.LUT R3, R3, 0x200000, RZ, 0xc0, !PT ;  /* 0x0020000003037812 */ /* 0x000fc400078ec0ff */
[----:B------:R-:W-:Y:S01]  /*5150*/  VIADD R78, R79, UR44 ;  /* 0x0000002c4f4e7c36 */ /* 0x000fe20008000000 */
[----:B------:R-:W-:Y:S01]  /*5160*/  UIADD3 UR4, UPT, UPT, UR44, 0x1200, URZ ;  /* 0x000012002c047890 */ /* 0x000fe2000fffe0ff */
[----:B------:R-:W-:Y:S01]  /*5170*/  LOP3.LUT R37, R3, 0x400000, R37, 0xf8, !PT ;  /* 0x0040000003257812 */ /* 0x000fe200078ef825 */
[----:B------:R-:W3:Y:S01]  /*5180*/  LDS R0, [UR44+0x110] ;  /* 0x0001102cff007984 */ /* 0x000ee20008000800 */
[----:B------:R-:W1:Y:S01]  /*5190*/  LDC.64 R70, c[0x0][0x8a8] ;  /* 0x00022a00ff467b82 */ /* 0x000e620000000a00 */
[----:B------:R-:W-:Y:S01]  /*51a0*/  LOP3.LUT R2, R2, 0x20, RZ, 0xc0, !PT ;  /* 0x0000002002027812 */ /* 0x000fe200078ec0ff */
[----:B------:R-:W1:Y:S01]  /*51b0*/  LDCU UR61, c[0x0][0xb20] ;  /* 0x00016400ff3d77ac */ /* 0x000e620008000800 */
[----:B------:R-:W-:Y:S02]  /*51c0*/  IMAD.U32 R87, RZ, RZ, UR4 ;  /* 0x00000004ff577e24 */ /* 0x000fe4000f8e00ff */
[----:B------:R-:W-:Y:S01]  /*51d0*/  IADD3 R78, PT, PT, -R2, 0x200, R78 ;  /* 0x00000200024e7810 */ /* 0x000fe20007ffe14e */
[----:B------:R-:W1:Y:S01]  /*51e0*/  LDCU UR39, c[0x0][0xb30] ;  /* 0x00016600ff2777ac */ /* 0x000e620008000800 */
[----:B------:R-:W1:Y:S01]  /*51f0*/  LDCU.64 UR56, c[0x0][0x888] ;  /* 0x00011100ff3877ac */ /* 0x000e620008000a00 */
[----:B------:R-:W1:Y:S01]  /*5200*/  LDCU.64 UR42, c[0x0][0xb28] ;  /* 0x00016500ff2a77ac */ /* 0x000e620008000a00 */
[----:B------:R-:W1:Y:S01]  /*5210*/  LDCU.128 UR48, c[0x0][0xb10] ;  /* 0x00016200ff3077ac */ /* 0x000e620008000c00 */
[----:B------:R-:W1:Y:S01]  /*5220*/  LDCU UR52, c[0x0][0x374] ;  /* 0x00006e80ff3477ac */ /* 0x000e620008000800 */
[----:B------:R-:W-:Y:S01]  /*5230*/  UIADD3 UR59, UPT, UPT, UR44, 0x200, URZ ;  /* 0x000002002c3b7890 */ /* 0x000fe2000fffe0ff */
[----:B--234-:R-:W-:-:S11]  /*5240*/  IMAD.IADD R37, R0, 0x1, R37 ;  /* 0x0000000100257824 */ /* 0x01cfd600078e0225 */
.L_x_112:
[----:B------:R-:W-:Y:S02]  /*5250*/  LEA R3, R83, UR44, 0x3 ;  /* 0x0000002c53037c11 */ /* 0x000fe4000f8e18ff */
[----:B------:R-:W-:Y:S02]  /*5260*/  SHF.L.U32 R0, R85, 0x1f, RZ ;  /* 0x0000001f55007819 */ /* 0x000fe400000006ff */
[----:B-1----:R-:W-:Y:S02]  /*5270*/  LEA R4, R83, UR44, 0x4 ;  /* 0x0000002c53047c11 */ /* 0x002fe4000f8e20ff */
[----:B------:R-:W2:Y:S02]  /*5280*/  SYNCS.PHASECHK.TRANS64.TRYWAIT P0, [R3+URZ+0x60], R0 ;  /* 0x00006000030075a7 */ /* 0x000ea400080011ff */
[----:B--2---:R-:W-:Y:S05]  /*5290*/  @!P0 BRA `(.L_x_95) ;  /* 0x0000002000dc8947 */ /* 0x004fea0003800000 */
.L_x_147:
[----:B------:R-:W3:Y:S01]  /*52a0*/  LDS.128 R4, [R4+0xf0] ;  /* 0x0000f00004047984 */ /* 0x000ee20000000c00 */
[----:B------:R-:W-:Y:S01]  /*52b0*/  UISETP.GE.AND UP0, UPT, UR40, 0x1, UPT ;  /* 0x000000012800788c */ /* 0x000fe2000bf06270 */
[----:B------:R-:W-:Y:S01]  /*52c0*/  @!PT LDS RZ, [RZ] ;  /* 0x00000000fffff984 */ /* 0x000fe20000000800 */
[----:B------:R-:W-:Y:S01]  /*52d0*/  @!PT LDS RZ, [RZ] ;  /* 0x00000000fffff984 */ /* 0x000fe20000000800 */
[----:B------:R-:W-:Y:S01]  /*52e0*/  @!PT LDS RZ, [RZ] ;  /* 0x00000000fffff984 */ /* 0x000fe20000000800 */
[----:B------:R-:W-:Y:S01]  /*52f0*/  @!PT LDS RZ, [RZ] ;  /* 0x00000000fffff984 */ /* 0x000fe20000000800 */
[----:B------:R4:W-:Y:S06]  /*5300*/  MEMBAR.ALL.CTA ;  /* 0x0000000000007992 */ /* 0x0009ec0000008000 */
[----:B----4-:R-:W4:Y:S01]  /*5310*/  FENCE.VIEW.ASYNC.S ;  /* 0x00000000000073c6 */ /* 0x010f220000000000 */
[----:B---3--:R-:W-:Y:S11]  /*5320*/  LOP3.LUT P0, RZ, R6, 0x1, RZ, 0xc0, !PT ;  /* 0x0000000106ff7812 */ /* 0x008ff6000780c0ff */
[----:B------:R-:W-:Y:S02]  /*5330*/  @!UPT UIADD3 URZ, UPT, UPT, URZ, URZ, URZ ;  /* 0x000000fffffff290 */ /* 0x000fe4000fffe0ff */
[----:B----4-:R-:W-:Y:S01]  /*5340*/  VOTEU.ANY UP1, P0 ;  /* 0x0000000000ff7886 */ /* 0x010fe20000020100 */
[----:B------:R-:W-:Y:S01]  /*5350*/  PLOP3.LUT P0, PT, PT, PT, UP1, 0x80, 0x8 ;  /* 0x000000000008781c */ /* 0x000fe20003f0f018 */
[----:B------:R-:W-:Y:S11]  /*5360*/  UP2UR UR47, UPR, URZ, 0x2 ;  /* 0x00000002ff2f7883 */ /* 0x000ff60008000000 */
[----:B------:R-:W-:Y:S01]  /*5370*/  @!UPT UIADD3 URZ, UPT, UPT, URZ, URZ, URZ ;  /* 0x000000fffffff290 */ /* 0x000fe2000fffe0ff */
        /* <DEDUP_REMOVED lines=13> */
[----:B-1----:R-:W-:Y:S02]  /*5450*/  UIMAD.WIDE.U32 UR4, UR52, UR51, URZ ;  /* 0x00000033340472a5 */ /* 0x002fe4000f8e00ff */
[----:B------:R-:W-:Y:S02]  /*5460*/  UIMAD.WIDE.U32 UR6, UR53, UR48, URZ ;  /* 0x00000030350672a5 */ /* 0x000fe4000f8e00ff */
[----:B------:R-:W-:Y:S02]  /*5470*/  UISETP.NE.AND UP0, UPT, UR50, 0x1, UPT ;  /* 0x000000013200788c */ /* 0x000fe4000bf05270 */
[----:B------:R-:W-:Y:S02]  /*5480*/  UIMAD.WIDE.U32 UR8, UR37, UR51, URZ ;  /* 0x00000033250872a5 */ /* 0x000fe4000f8e00ff */
[----:B------:R-:W-:Y:S02]  /*5490*/  UIMAD.WIDE.U32 UR10, UR38, UR48, URZ ;  /* 0x00000030260a72a5 */ /* 0x000fe4000f8e00ff */
[----:B------:R-:W-:Y:S02]  /*54a0*/  UISETP.NE.AND UP1, UPT, UR41, 0x1, UPT ;  /* 0x000000012900788c */ /* 0x000fe4000bf25270 */
[----:B------:R-:W-:Y:S01]  /*54b0*/  UISETP.NE.AND UP2, UPT, UR40, 0x1, UPT ;  /* 0x000000012800788c */ /* 0x000fe2000bf45270 */
[----:B------:R-:W-:Y:S02]  /*54c0*/  UMOV UR4, UR5 ;  /* 0x0000000500047c82 */ /* 0x000fe40008000000 */
[----:B------:R-:W-:Y:S03]  /*54d0*/  USHF.R.U32.HI UR5, URZ, UR61, UR4 ;  /* 0x0000003dff057299 */ /* 0x000fe60008011604 */
[----:B------:R-:W-:Y:S02]  /*54e0*/  UMOV UR4, UR7 ;  /* 0x0000000700047c82 */ /* 0x000fe40008000000 */
[----:B------:R-:W-:Y:S02]  /*54f0*/  USHF.R.U32.HI UR7, URZ, UR49, UR4 ;  /* 0x00000031ff077299 */ /* 0x000fe40008011604 */
[----:B------:R-:W-:Y:S02]  /*5500*/  USEL UR4, UR52, UR5, !UP0 ;  /* 0x0000000534047287 */ /* 0x000fe4000c000000 */
[----:B------:R-:W-:Y:S01]  /*5510*/  USEL UR7, UR53, UR7, !UP1 ;  /* 0x0000000735077287 */ /* 0x000fe2000c800000 */
[----:B------:R-:W-:Y:S01]  /*5520*/  UMOV UR5, UR9 ;  /* 0x0000000900057c82 */ /* 0x000fe20008000000 */
[----:B------:R-:W-:Y:S02]  /*5530*/  UIMAD.WIDE.U32 UR8, UR4, UR42, URZ ;  /* 0x0000002a040872a5 */ /* 0x000fe4000f8e00ff */
[----:B------:R-:W-:Y:S03]  /*5540*/  USHF.R.U32.HI UR6, URZ, UR61, UR5 ;  /* 0x0000003dff067299 */ /* 0x000fe60008011605 */
[----:B------:R-:W-:Y:S01]  /*5550*/  UMOV UR5, UR11 ;  /* 0x0000000b00057c82 */ /* 0x000fe20008000000 */
[----:B------:R-:W-:Y:S02]  /*5560*/  UIMAD.WIDE.U32 UR10, UR7, UR42, URZ ;  /* 0x0000002a070a72a5 */ /* 0x000fe4000f8e00ff */
[----:B------:R-:W-:Y:S02]  /*5570*/  USHF.R.U32.HI UR12, URZ, UR49, UR5 ;  /* 0x00000031ff0c7299 */ /* 0x000fe40008011605 */
[----:B------:R-:W-:Y:S01]  /*5580*/  USEL UR6, UR37, UR6, !UP0 ;  /* 0x0000000625067287 */ /* 0x000fe2000c000000 */
[----:B------:R-:W-:Y:S02]  /*5590*/  UMOV UR5, UR9 ;  /* 0x0000000900057c82 */ /* 0x000fe40008000000 */
[----:B------:R-:W-:Y:S01]  /*55a0*/  UMOV UR10, UR11 ;  /* 0x0000000b000a7c82 */ /* 0x000fe20008000000 */
[----:B------:R-:W-:Y:S02]  /*55b0*/  @UP2 USHF.R.U32.HI UR4, URZ, UR43, UR5 ;  /* 0x0000002bff042299 */ /* 0x000fe40008011605 */
[----:B------:R-:W-:Y:S02]  /*55c0*/  @UP2 USHF.R.U32.HI UR7, URZ, UR43, UR10 ;  /* 0x0000002bff072299 */ /* 0x000fe4000801160a */
[----:B------:R-:W-:Y:S02]  /*55d0*/  UIMAD UR4, UR40, UR4, URZ ;  /* 0x00000004280472a4 */ /* 0x000fe4000f8e02ff */
[----:B------:R-:W-:Y:S02]  /*55e0*/  UIMAD.WIDE.U32 UR10, UR6, UR42, URZ ;  /* 0x0000002a060a72a5 */ /* 0x000fe4000f8e00ff */
[----:B------:R-:W-:Y:S02]  /*55f0*/  USEL UR5, UR38, UR12, !UP1 ;  /* 0x0000000c26057287 */ /* 0x000fe4000c800000 */
[----:B------:R-:W-:Y:S02]  /*5600*/  UIMAD UR8, UR40, UR7, URZ ;  /* 0x00000007280872a4 */ /* 0x000fe4000f8e02ff */
[----:B------:R-:W-:Y:S03]  /*5610*/  UISETP.GE.AND UP0, UPT, UR6, UR4, UPT ;  /* 0x000000040600728c */ /* 0x000fe6000bf06270 */
[----:B------:R-:W-:Y:S01]  /*5620*/  UMOV UR4, UR11 ;  /* 0x0000000b00047c82 */ /* 0x000fe20008000000 */
[----:B------:R-:W-:Y:S02]  /*5630*/  UISETP.GE.OR UP0, UPT, UR5, UR8, UP0 ;  /* 0x000000080500728c */ /* 0x000fe40008706670 */
[----:B------:R-:W-:Y:S02]  /*5640*/  USHF.R.U32.HI UR4, URZ, UR43, UR4 ;  /* 0x0000002bff047299 */ /* 0x000fe40008011604 */
[----:B------:R-:W-:Y:S02]  /*5650*/  UIMAD.WIDE.U32 UR8, UR5, UR42, URZ ;  /* 0x0000002a050872a5 */ /* 0x000fe4000f8e00ff */
[----:B------:R-:W-:Y:S02]  /*5660*/  USEL UR11, UR6, UR4, !UP2 ;  /* 0x00000004060b7287 */ /* 0x000fe4000d000000 */
[----:B------:R-:W-:Y:S02]  /*5670*/  UIADD3 UR8, UPT, UPT, -UR5, URZ, URZ ;  /* 0x000000ff05087290 */ /* 0x000fe4000fffe1ff */
[----:B------:R-:W-:Y:S01]  /*5680*/  UIADD3 UR10, UPT, UPT, -UR11, URZ, URZ ;  /* 0x000000ff0b0a7290 */ /* 0x000fe2000fffe1ff */
[----:B------:R-:W-:Y:S01]  /*5690*/  @!UP0 UMOV UR4, UR9 ;  /* 0x0000000900048c82 */ /* 0x000fe20008000000 */
[----:B------:R-:W-:Y:S02]  /*56a0*/  UIADD3 UR9, UPT, UPT, -UR6, URZ, URZ ;  /* 0x000000ff06097290 */ /* 0x000fe4000fffe1ff */
[----:B------:R-:W-:Y:S02]  /*56b0*/  @!UP0 USHF.R.U32.HI UR4, URZ, UR43, UR4 ;  /* 0x0000002bff048299 */ /* 0x000fe40008011604 */
[----:B------:R-:W-:Y:S02]  /*56c0*/  UIMAD UR10, UR40, UR10, UR6 ;  /* 0x0000000a280a72a4 */ /* 0x000fe4000f8e0206 */
[----:B------:R-:W-:Y:S04]  /*56d0*/  @!UP0 USEL UR4, UR5, UR4, !UP2 ;  /* 0x0000000405048287 */ /* 0x000fe8000d000000 */
[----:B------:R-:W-:Y:S02]  /*56e0*/  @!UP0 UIMAD UR10, UR7, UR10, UR4 ;  /* 0x0000000a070a82a4 */ /* 0x000fe4000f8e0204 */
[----:B------:R-:W-:Y:S02]  /*56f0*/  @!UP0 UIADD3 UR11, UPT, UPT, UR11, -UR4, URZ ;  /* 0x800000040b0b8290 */ /* 0x000fe4000fffe0ff */
[----:B------:R-:W-:Y:S02]  /*5700*/  UIMAD UR7, UR41, UR8, UR38 ;  /* 0x00000008290772a4 */ /* 0x000fe4000f8e0226 */
[----:B------:R-:W-:Y:S02]  /*5710*/  @!UP0 UIMAD UR6, UR11, UR40, UR5 ;  /* 0x000000280b0682a4 */ /* 0x000fe4000f8e0205 */
[----:B------:R-:W-:Y:S01]  /*5720*/  UIMAD UR4, UR50, UR9, UR37 ;  /* 0x00000009320472a4 */ /* 0x000fe2000f8e0225 */
[----:B------:R-:W-:Y:S02]  /*5730*/  @!UP0 UMOV UR5, UR10 ;  /* 0x0000000a00058c82 */ /* 0x000fe40008000000 */
[----:B------:R-:W-:Y:S02]  /*5740*/  UIMAD UR38, UR5, UR41, UR7 ;  /* 0x00000029052672a4 */ /* 0x000fe4000f8e0207 */
[----:B------:R-:W-:Y:S11]  /*5750*/  UIMAD UR37, UR6, UR50, UR4 ;  /* 0x00000032062572a4 */ /* 0x000ff6000f8e0204 */
[----:B------:R-:W-:Y:S01]  /*5760*/  @!UPT UIADD3 URZ, UPT, UPT, URZ, URZ, URZ ;  /* 0x000000fffffff290 */ /* 0x000fe2000fffe0ff */
.L_x_96:
[----:B-1----:R-:W-:Y:S01]  /*5770*/  UISETP.NE.AND UP0, UPT, UR39, 0x1, UPT ;  /* 0x000000012700788c */ /* 0x002fe2000bf05270 */
[----:B------:R-:W-:Y:S10]  /*5780*/  IADD3 R83, PT, PT, R83, 0x1, RZ ;  /* 0x0000000153537810 */ /* 0x000ff40007ffe0ff */
[----:B------:R-:W1:Y:S01]  /*5790*/  @!UP0 LDCU.128 UR12, c[0x0][0xb10] ;  /* 0x00016200ff0c87ac */ /* 0x000e620008000c00 */
[----:B------:R-:W3:Y:S01]  /*57a0*/  @!UP0 LDCU UR5, c[0x0][0xb0c] ;  /* 0x00016180ff0587ac */ /* 0x000ee20008000800 */
[----:B------:R-:W4:Y:S01]  /*57b0*/  @!UP0 LDCU UR10, c[0x0][0xb20] ;  /* 0x00016400ff0a87ac */ /* 0x000f220008000800 */
[----:B-1----:R-:W-:Y:S02]  /*57c0*/  UIMAD.WIDE.U32 UR8, UR38, UR12, URZ ;  /* 0x0000000c260872a5 */ /* 0x002fe4000f8e00ff */
[----:B------:R-:W-:Y:S02]  /*57d0*/  UIMAD.WIDE.U32 UR6, UR37, UR15, URZ ;  /* 0x0000000f250672a5 */ /* 0x000fe4000f8e00ff */
[----:B------:R-:W-:Y:S03]  /*57e0*/  @!UP0 UISETP.NE.AND UP1, UPT, UR14, 0x1, UPT ;  /* 0x000000010e00888c */ /* 0x000fe6000bf25270 */
[----:B------:R-:W-:Y:S01]  /*57f0*/  @!UP0 UMOV UR4, UR9 ;  /* 0x0000000900048c82 */ /* 0x000fe20008000000 */
[----:B---3--:R-:W-:Y:S02]  /*5800*/  @!UP0 UISETP.NE.AND UP2, UPT, UR5, 0x1, UPT ;  /* 0x000000010500888c */ /* 0x008fe4000bf45270 */
[----:B------:R-:W-:Y:S01]  /*5810*/  @!UP0 USHF.R.U32.HI UR4, URZ, UR13, UR4 ;  /* 0x0000000dff048299 */ /* 0x000fe20008011604 */
[----:B------:R-:W-:Y:S02]  /*5820*/  @!UP0 UMOV UR6, UR7 ;  /* 0x0000000700068c82 */ /* 0x000fe40008000000 */
[----:B----4-:R-:W-:Y:S02]  /*5830*/  @!UP0 USHF.R.U32.HI UR6, URZ, UR10, UR6 ;  /* 0x0000000aff068299 */ /* 0x010fe40008011606 */
[----:B------:R-:W-:Y:S02]  /*5840*/  @!UP0 USEL UR7, UR38, UR4, !UP2 ;  /* 0x0000000426078287 */ /* 0x000fe4000d000000 */
[----:B------:R-:W-:Y:S04]  /*5850*/  @!UP0 USEL UR6, UR37, UR6, !UP1 ;  /* 0x0000000625068287 */ /* 0x000fe8000c800000 */
[----:B------:R-:W-:Y:S02]  /*5860*/  @!UP0 UIADD3 UR4, UPT, UPT, -UR7, UR6, URZ ;  /* 0x0000000607048290 */ /* 0x000fe4000fffe1ff */
[----:B------:R-:W-:Y:S02]  /*5870*/  @!UP0 UIADD3 UR6, UPT, UPT, UR7, -UR6, URZ ;  /* 0x8000000607068290 */ /* 0x000fe4000fffe0ff */
[----:B------:R-:W-:Y:S02]  /*5880*/  @!UP0 UIMAD UR38, UR4, UR5, UR38 ;  /* 0x00000005042682a4 */ /* 0x000fe4000f8e0226 */
[----:B------:R-:W-:Y:S02]  /*5890*/  @!UP0 UIMAD UR37, UR6, UR14, UR37 ;  /* 0x0000000e062582a4 */ /* 0x000fe4000f8e0225 */
[----:B------:R-:W-:Y:S09]  /*58a0*/  ULOP3.LUT UP0, URZ, UR59, 0x1b0, URZ, 0xc0, !UPT ;  /* 0x000001b03bff7892 */ /* 0x000ff2000f80c0ff */
[----:B------:R-:W-:Y:S05]  /*58b0*/  BRA.U !UP0, `(.L_x_97) ;  /* 0x0000000108407547 */ /* 0x000fea000b800000 */
[----:B------:R-:W1:Y:S01]  /*58c0*/  LDCU.64 UR8, c[0x4][0x80] ;  /* 0x01001000ff0877ac */ /* 0x000e620008000a00 */
[----:B------:R-:W-:Y:S01]  /*58d0*/  MOV R3, 0x0 ;  /* 0x0000000000037802 */ /* 0x000fe20000000f00 */
[----:B------:R-:W-:Y:S02]  /*58e0*/  HFMA2 R12, -RZ, RZ, 0, 5.9604644775390625e-08 ;  /* 0x00000001ff0c7431 */ /* 0x000fe400000001ff */
[----:B------:R-:W-:Y:S02]  /*58f0*/  IMAD.MOV.U32 R8, RZ, RZ, 0x70 ;  /* 0x00000070ff087424 */ /* 0x000fe400078e00ff */
[----:B------:R-:W-:Y:S01]  /*5900*/  IMAD.MOV.U32 R13, RZ, RZ, RZ ;  /* 0x000000ffff0d7224 */ /* 0x000fe200078e00ff */
[----:B------:R-:W3:Y:S01]  /*5910*/  LDCU.64 UR6, c[0x4][0x88] ;  /* 0x01001100ff0677ac */ /* 0x000ee20008000a00 */
[----:B------:R-:W4:Y:S01]  /*5920*/  LDC.64 R2, c[0x4][R3] ;  /* 0x0100000003027b82 */ /* 0x000f220000000a00 */
[----:B------:R-:W2:Y:S01]  /*5930*/  LDCU.64 UR4, c[0x4][0x8] ;  /* 0x01000100ff0477ac */ /* 0x000ea20008000a00 */
[----:B-1----:R-:W-:Y:S01]  /*5940*/  MOV R5, UR9 ;  /* 0x0000000900057c02 */ /* 0x002fe20008000f00 */
[----:B------:R-:W-:Y:S01]  /*5950*/  IMAD.U32 R4, RZ, RZ, UR8 ;  /* 0x00000008ff047e24 */ /* 0x000fe2000f8e00ff */
[----:B---3--:R-:W-:Y:S01]  /*5960*/  MOV R7, UR7 ;  /* 0x0000000700077c02 */ /* 0x008fe20008000f00 */
[----:B------:R-:W-:Y:S01]  /*5970*/  IMAD.U32 R6, RZ, RZ, UR6 ;  /* 0x00000006ff067e24 */ /* 0x000fe2000f8e00ff */
[----:B--2---:R-:W-:Y:S01]  /*5980*/  MOV R11, UR5 ;  /* 0x00000005000b7c02 */ /* 0x004fe20008000f00 */
[----:B------:R-:W-:Y:S02]  /*5990*/  IMAD.U32 R10, RZ, RZ, UR4 ;  /* 0x00000004ff0a7e24 */ /* 0x000fe4000f8e00ff */
[----:B------:R-:W-:Y:S07]  /*59a0*/  LEPC R20, `(.L_x_97) ;  /* 0x000000001014794e */ /* 0x000fee0000000000 */
[----:B----45:R-:W-:Y:S05]  /*59b0*/  CALL.ABS.NOINC R2 ;  /* 0x0000000002007343 */ /* 0x030fea0003c00000 */
.L_x_97:
[----:B------:R-:W-:Y:S01]  /*59c0*/  LOP3.LUT P0, RZ, R87, 0x1b0, RZ, 0xc0, !PT ;  /* 0x000001b057ff7812 */ /* 0x000fe2000780c0ff */
[----:B------:R-:W-:Y:S11]  /*59d0*/  BSSY.RECONVERGENT B6, `(.L_x_98) ;  /* 0x0000013000067945 */ /* 0x000ff60003800200 */
[----:B------:R-:W-:Y:S01]  /*59e0*/  @!UPT UIADD3 URZ, UPT, UPT, URZ, URZ, URZ ;  /* 0x000000fffffff290 */ /* 0x000fe2000fffe0ff */
[----:B------:R-:W-:Y:S05]  /*59f0*/  @!P0 BRA `(.L_x_99) ;  /* 0x0000000000408947 */ /* 0x000fea0003800000 */
        /* <DEDUP_REMOVED lines=16> */
.L_x_99:
[----:B------:R-:W-:Y:S05]  /*5b00*/  BSYNC.RECONVERGENT B6 ;  /* 0x0000000000067941 */ /* 0x000fea0003800200 */
.L_x_98:
[----:B------:R-:W-:Y:S01]  /*5b10*/  ISETP.NE.U32.AND P3, PT, R76, RZ, PT ;  /* 0x000000ff4c00720c */ /* 0x000fe20003f65070 */
[----:B------:R-:W-:Y:S01]  /*5b20*/  UISETP.NE.AND UP1, UPT, UR60, URZ, UPT ;  /* 0x000000ff3c00728c */ /* 0x000fe2000bf25270 */
[----:B------:R-:W-:Y:S02]  /*5b30*/  ISETP.NE.U32.AND P4, PT, R72, RZ, PT ;  /* 0x000000ff4800720c */ /* 0x000fe40003f85070 */
[----:B------:R-:W-:Y:S02]  /*5b40*/  ISETP.NE.AND.EX P3, PT, R77, RZ, PT, P3 ;  /* 0x000000ff4d00720c */ /* 0x000fe40003f65330 */
[----:B------:R-:W-:Y:S02]  /*5b50*/  PLOP3.LUT P1, PT, PT, PT, PT, 0x8, 0x80 ;  /* 0x000000000080781c */ /* 0x000fe40003f2e170 */
[----:B------:R-:W-:Y:S02]  /*5b60*/  PLOP3.LUT P0, PT, PT, PT, UP1, 0x80, 0x8 ;  /* 0x000000000008781c */ /* 0x000fe40003f0f018 */
[----:B------:R-:W-:Y:S02]  /*5b70*/  ISETP.NE.AND.EX P4, PT, R73, RZ, PT, P4 ;  /* 0x000000ff4900720c */ /* 0x000fe40003f85340 */
[----:B------:R-:W1:Y:S09]  /*5b80*/  @UP1 LDCU.64 UR4, c[0x0][0x888] ;  /* 0x00011100ff0417ac */ /* 0x000e720008000a00 */
[----:B------:R-:W-:Y:S01]  /*5b90*/  @P0 PLOP3.LUT P1, PT, P3, PT, PT, 0x80, 0x8 ;  /* 0x000000000008081c */ /* 0x000fe20001f2f070 */
[----:B-1----:R-:W-:Y:S04]  /*5ba0*/  @UP1 UISETP.NE.U32.AND UP0, UPT, UR4, URZ, UPT ;  /* 0x000000ff0400128c */ /* 0x002fe8000bf05070 */
[----:B------:R-:W-:Y:S04]  /*5bb0*/  @UP1 UISETP.NE.AND.EX UP0, UPT, UR5, URZ, UPT, UP0 ;  /* 0x000000ff0500128c */ /* 0x000fe8000bf05300 */
[----:B------:R-:W-:Y:S01]  /*5bc0*/  @UP1 USEL UR4, URZ, 0xffffffff, UP0 ;  /* 0xffffffffff041887 */ /* 0x000fe20008000000 */
[----:B------:R-:W-:Y:S11]  /*5bd0*/  @!P3 BRA `(.L_x_100) ;  /* 0x000000000030b947 */ /* 0x000ff60003800000 */
[----:B------:R-:W-:Y:S01]  /*5be0*/  ISETP.NE.U32.AND P2, PT, R74, RZ, PT ;  /* 0x000000ff4a00720c */ /* 0x000fe20003f45070 */
[----:B------:R-:W1:Y:S01]  /*5bf0*/  LDCU.64 UR6, c[0x0][0x358] ;  /* 0x00006b00ff0677ac */ /* 0x000e620008000a00 */
[----:B------:R-:W-:Y:S02]  /*5c00*/  IMAD.MOV.U32 R80, RZ, RZ, 0x1 ;  /* 0x00000001ff507424 */ /* 0x000fe400078e00ff */
[----:B------:R-:W-:Y:S11]  /*5c10*/  ISETP.NE.AND.EX P2, PT, R75, RZ, PT, P2 ;  /* 0x000000ff4b00720c */ /* 0x000ff60003f45320 */
[----:B------:R-:W-:Y:S02]  /*5c20*/  @!UPT UIADD3 URZ, UPT, UPT, URZ, URZ, URZ ;  /* 0x000000fffffff290 */ /* 0x000fe4000fffe0ff */
[----:B------:R-:W3:Y:S01]  /*5c30*/  @P2 LDC.64 R2, c[0x0][0x888] ;  /* 0x00022200ff022b82 */ /* 0x000ee20000000a00 */
[----:B--2---:R-:W-:Y:S04]  /*5c40*/  @P2 IMAD R0, R76, UR36, RZ ;  /* 0x000000244c002c24 */ /* 0x004fe8000f8e02ff */
[----:B---3--:R-:W-:Y:S04]  /*5c50*/  @P2 IMAD.WIDE R2, R0, 0x4, R2 ;  /* 0x0000000400022825 */ /* 0x008fe800078e0202 */
[----:B------:R-:W-:Y:S01]  /*5c60*/  HFMA2 R0, -RZ, RZ, 0, 5.9604644775390625e-08 ;  /* 0x00000001ff007431 */ /* 0x000fe200000001ff */
[----:B-1---5:R1:W5:Y:S04]  /*5c70*/  @P2 LDG.E R39, desc[UR6][R2.64] ;  /* 0x0000000602272981 */ /* 0x022368000c1e1900 */
[----:B------:R-:W-:Y:S01]  /*5c80*/  @!P2 PRMT R80, R0, 0x7610, R80 ;  /* 0x000076100050a816 */ /* 0x000fe20000000050 */
[----:B-1----:R-:W3:Y:S06]  /*5c90*/  @!P2 LDC R39, c[0x0][0x880] ;  /* 0x00022000ff27ab82 */ /* 0x002eec0000000800 */
.L_x_100:
[----:B------:R-:W-:Y:S05]  /*5ca0*/  @!P4 BRA `(.L_x_101) ;  /* 0x000000000024c947 */ /* 0x000fea0003800000 */
[----:B------:R-:W-:Y:S01]  /*5cb0*/  ISETP.NE.U32.AND P2, PT, R70, RZ, PT ;  /* 0x000000ff4600720c */ /* 0x000fe20003f45070 */
[----:B------:R-:W1:Y:S03]  /*5cc0*/  LDCU.64 UR6, c[0x0][0x358] ;  /* 0x00006b00ff0677ac */ /* 0x000e660008000a00 */
[----:B------:R-:W-:Y:S11]  /*5cd0*/  ISETP.NE.AND.EX P2, PT, R71, RZ, PT, P2 ;  /* 0x000000ff4700720c */ /* 0x000ff60003f45320 */
[----:B------:R-:W-:Y:S02]  /*5ce0*/  @!UPT UIADD3 URZ, UPT, UPT, URZ, URZ, URZ ;  /* 0x000000fffffff290 */ /* 0x000fe4000fffe0ff */
[----:B------:R-:W4:Y:S01]  /*5cf0*/  @P2 LDC.64 R2, c[0x0][0x8a8] ;  /* 0x00022a00ff022b82 */ /* 0x000f220000000a00 */
[----:B--2---:R-:W-:Y:S04]  /*5d00*/  @P2 IMAD R0, R72, UR36, RZ ;  /* 0x0000002448002c24 */ /* 0x004fe8000f8e02ff */
[----:B----4-:R-:W-:Y:S05]  /*5d10*/  @P2 IMAD.WIDE R2, R0, 0x4, R2 ;  /* 0x0000000400022825 */ /* 0x010fea00078e0202 */
[----:B-1---5:R1:W5:Y:S02]  /*5d20*/  @P2 LDG.E R38, desc[UR6][R2.64] ;  /* 0x0000000602262981 */ /* 0x022364000c1e1900 */
[----:B-1----:R-:W4:Y:S02]  /*5d30*/  @!P2 LDC R38, c[0x0][0x8a0] ;  /* 0x00022800ff26ab82 */ /* 0x002f240000000800 */
.L_x_101:
[----:B---3-5:R-:W-:Y:S01]  /*5d40*/  @P0 FSETP.NEU.AND P4, PT, R39, RZ, PT ;  /* 0x000000ff2700020b */ /* 0x028fe20003f8d000 */
[----:B--2---:R-:W-:Y:S01]  /*5d50*/  IMAD.U32 R0, RZ, RZ, UR4 ;  /* 0x00000004ff007e24 */ /* 0x004fe2000f8e00ff */
[----:B------:R-:W-:Y:S01]  /*5d60*/  @P0 LOP3.LUT P2, RZ, R80, 0xff, RZ, 0xc0, !PT ;  /* 0x000000ff50ff0812 */ /* 0x000fe2000784c0ff */
[----:B------:R-:W-:Y:S01]  /*5d70*/  BSSY B1, `(.L_x_102) ;  /* 0x0000035000017945 */ /* 0x000fe20003800000 */
[----:B------:R-:W-:Y:S02]  /*5d80*/  @P0 SEL R2, RZ, 0xffffffff, P4 ;  /* 0xffffffffff020807 */ /* 0x000fe40002000000 */
[----:B------:R-:W-:Y:S02]  /*5d90*/  CS2R R18, SRZ ;  /* 0x0000000000127805 */ /* 0x000fe4000001ff00 */
[----:B------:R-:W-:Y:S02]  /*5da0*/  LEA R82, R36, UR44, 0x3 ;  /* 0x0000002c24527c11 */ /* 0x000fe4000f8e18ff */
[----:B------:R-:W-:Y:S02]  /*5db0*/  CS2R R16, SRZ ;  /* 0x0000000000107805 */ /* 0x000fe4000001ff00 */
[----:B------:R-:W-:Y:S02]  /*5dc0*/  @P1 SEL R2, R0, R2, !P2 ;  /* 0x0000000200021207 */ /* 0x000fe40005000000 */
[----:B------:R-:W-:Y:S02]  /*5dd0*/  CS2R R26, SRZ ;  /* 0x00000000001a7805 */ /* 0x000fe4000001ff00 */
[----:B------:R-:W-:Y:S02]  /*5de0*/  SHF.L.U32 R4, R86, 0x1f, RZ ;  /* 0x0000001f56047819 */ /* 0x000fe400000006ff */
[----:B------:R-:W-:Y:S02]  /*5df0*/  CS2R R24, SRZ ;  /* 0x0000000000187805 */ /* 0x000fe4000001ff00 */
[----:B------:R-:W-:Y:S02]  /*5e00*/  @P0 LOP3.LUT R2, R2, 0x1, RZ, 0xc0, !PT ;  /* 0x0000000102020812 */ /* 0x000fe400078ec0ff */
[----:B------:R-:W-:Y:S02]  /*5e10*/  PLOP3.LUT P5, PT, PT, PT, PT, 0x8, 0x80 ;  /* 0x000000000080781c */ /* 0x000fe40003fae170 */
[----:B------:R-:W-:Y:S01]  /*5e20*/  ISETP.NE.U32.OR P1, PT, R2, 0x1, !P0 ;  /* 0x000000010200780c */ /* 0x000fe20004725470 */
[----:B------:R-:W-:Y:S11]  /*5e30*/  IMAD R2, R36, 0x20, R37 ;  /* 0x0000002024027824 */ /* 0x000ff600078e0225 */
[----:B------:R-:W-:Y:S01]  /*5e40*/  @!UPT UIADD3 URZ, UPT, UPT, URZ, URZ, URZ ;  /* 0x000000fffffff290 */ /* 0x000fe2000fffe0ff */
[----:B------:R-:W-:Y:S04]  /*5e50*/  @P1 SHF.L.U32 R0, R84, 0x1f, RZ ;  /* 0x0000001f54001819 */ /* 0x000fe800000006ff */
[----:B------:R-:W1:Y:S01]  /*5e60*/  @P1 SYNCS.PHASECHK.TRANS64.TRYWAIT P0, [UR44+0x40], R0 ;  /* 0x00004000ff0015a7 */ /* 0x000e62000800112c */
[----:B------:R2:W3:Y:S01]  /*5e70*/  SYNCS.PHASECHK.TRANS64.TRYWAIT P4, [R82+URZ+0x80], R4 ;  /* 0x00008004520075a7 */ /* 0x0004e200080811ff */
[----:B-1----:R-:W-:Y:S01]  /*5e80*/  @P1 PLOP3.LUT P5, PT, P0, PT, PT, 0x8, 0x80 ;  /* 0x000000000080181c */ /* 0x002fe200007ae170 */
[----:B------:R-:W-:Y:S01]  /*5e90*/  @!UPT UIADD3 URZ, UPT, UPT, URZ, URZ, URZ ;  /* 0x000000fffffff290 */ /* 0x000fe2000fffe0ff */
[----:B--23--:R-:W-:Y:S11]  /*5ea0*/  @!P1 BRA `(.L_x_103) ;  /* 0x0000000000849947 */ /* 0x00cff60003800000 */
[----:B------:R-:W-:Y:S01]  /*5eb0*/  ISETP.NE.U32.AND P0, PT, RZ, UR56, PT ;  /* 0x00000038ff007c0c */ /* 0x000fe2000bf05070 */
[----:B------:R-:W-:Y:S01]  /*5ec0*/  BSSY B0, `(.L_x_104) ;  /* 0x0000012000007945 */ /* 0x000fe20003800000 */
[----:B------:R-:W-:Y:S02]  /*5ed0*/  FSETP.NEU.AND P2, PT, R39, RZ, PT ;  /* 0x000000ff2700720b */ /* 0x000fe40003f4d000 */
[----:B------:R-:W-:Y:S02]  /*5ee0*/  CS2R R26, SRZ ;  /* 0x00000000001a7805 */ /* 0x000fe4000001ff00 */
[----:B------:R-:W-:Y:S02]  /*5ef0*/  ISETP.NE.AND.EX P0, PT, RZ, UR57, PT, P0 ;  /* 0x00000039ff007c0c */ /* 0x000fe4000bf05300 */
[----:B------:R-:W-:Y:S02]  /*5f00*/  CS2R R24, SRZ ;  /* 0x0000000000187805 */ /* 0x000fe4000001ff00 */
[----:B------:R-:W-:Y:S02]  /*5f10*/  LOP3.LUT P1, RZ, R80, 0xff, RZ, 0xc0, !PT ;  /* 0x000000ff50ff7812 */ /* 0x000fe4000782c0ff */
[----:B------:R-:W-:Y:S02]  /*5f20*/  CS2R R18, SRZ ;  /* 0x0000000000127805 */ /* 0x000fe4000001ff00 */
[----:B------:R-:W-:Y:S02]  /*5f30*/  SEL R0, RZ, 0xffffffff, P2 ;  /* 0xffffffffff007807 */ /* 0x000fe40001000000 */
[----:B------:R-:W-:Y:S02]  /*5f40*/  CS2R R16, SRZ ;  /* 0x0000000000107805 */ /* 0x000fe4000001ff00 */
[----:B------:R-:W-:Y:S04]  /*5f50*/  SEL R3, RZ, 0xffffffff, P0 ;  /* 0xffffffffff037807 */ /* 0x000fe80000000000 */
[----:B------:R-:W-:Y:S04]  /*5f60*/  @P3 SEL R0, R3, R0, !P1 ;  /* 0x0000000003003207 */ /* 0x000fe80004800000 */
[----:B------:R-:W-:Y:S04]  /*5f70*/  LOP3.LUT R0, R0, 0x1, RZ, 0xc0, !PT ;  /* 0x0000000100007812 */ /* 0x000fe800078ec0ff */
[----:B------:R-:W-:Y:S01]  /*5f80*/  ISETP.NE.U32.AND P0, PT, R0, 0x1, PT ;  /* 0x000000010000780c */ /* 0x000fe20003f05070 */
[----:B------:R-:W-:Y:S01]  /*5f90*/  @!UPT UIADD3 URZ, UPT, UPT, URZ, URZ, URZ ;  /* 0x000000fffffff290 */ /* 0x000fe2000fffe0ff */
[----:B------:R-:W-:Y:S11]  /*5fa0*/  @!P5 BRA `(.L_x_105) ;  /* 0x00000000000cd947 */ /* 0x000ff60003800000 */
[----:B------:R-:W-:Y:S04]  /*5fb0*/  SHF.L.U32 R3, R84, 0x1f, RZ ;  /* 0x0000001f54037819 */ /* 0x000fe800000006ff */
[----:B------:R-:W1:Y:S02]  /*5fc0*/  SYNCS.PHASECHK.TRANS64.TRYWAIT P1, [UR44+0x40], R3 ;  /* 0x00004003ff0075a7 */ /* 0x000e64000802112c */
[----:B-1----:R-:W-:Y:S05]  /*5fd0*/  @!P1 BRA `(.L_x_106) ;  /* 0x0000001400a09947 */ /* 0x002fea0003800000 */
.L_x_105:
[----:B------:R-:W-:Y:S05]  /*5fe0*/  BSYNC B0 ;  /* 0x0000000000007941 */ /* 0x000fea0003800000 */
.L_x_104:
[----:B------:R-:W2:Y:S01]  /*5ff0*/  S2UR UR5, SR_CgaCtaId ;  /* 0x00000000000579c3 */ /* 0x000ea20000008800 */
[----:B------:R3:W1:Y:S01]  /*6000*/  @P0 LDS.128 R24, [R79+UR44+0x200] ;  /* 0x0002002c4f180984 */ /* 0x0006620008000c00 */
[----:B------:R-:W-:Y:S01]  /*6010*/  UIADD3 UR4, UPT, UPT, UR44, 0x48, URZ ;  /* 0x000000482c047890 */ /* 0x000fe2000fffe0ff */
[----:B------:R-:W-:Y:S02]  /*6020*/  LOP3.LUT R84, R84, 0x1, RZ, 0x3c, !PT ;  /* 0x0000000154547812 */ /* 0x000fe400078e3cff */
[----:B------:R3:W1:Y:S01]  /*6030*/  @P0 LDS.128 R16, [R78+0x10] ;  /* 0x000010004e100984 */ /* 0x0006620000000c00 */
[----:B------:R-:W-:Y:S01]  /*6040*/  @!PT LDS RZ, [RZ] ;  /* 0x00000000fffff984 */ /* 0x000fe20000000800 */
[----:B------:R-:W-:Y:S01]  /*6050*/  @!PT LDS RZ, [RZ] ;  /* 0x00000000fffff984 */ /* 0x000fe20000000800 */
[----:B------:R-:W-:Y:S01]  /*6060*/  @!PT LDS RZ, [RZ] ;  /* 0x00000000fffff984 */ /* 0x000fe20000000800 */
[----:B------:R-:W-:Y:S01]  /*6070*/  @!PT LDS RZ, [RZ] ;  /* 0x00000000fffff984 */ /* 0x000fe20000000800 */
[----:B------:R5:W-:Y:S06]  /*6080*/  MEMBAR.ALL.CTA ;  /* 0x0000000000007992 */ /* 0x000bec0000008000 */
[----:B-----5:R-:W5:Y:S01]  /*6090*/  FENCE.VIEW.ASYNC.S ;  /* 0x00000000000073c6 */ /* 0x020f620000000000 */
[----:B--2---:R-:W-:Y:S09]  /*60a0*/  UPRMT UR4, UR5, 0x654, UR4 ;  /* 0x0000065405047896 */ /* 0x004ff20008000004 */
[----:B---3-5:R-:W-:Y:S03]  /*60b0*/  SYNCS.ARRIVE.TRANS64.RED.A1T0 RZ, [UR4], RZ ;  /* 0x000000ffffff79a7 */ /* 0x028fe60008100404 */
.L_x_103:
[----:B------:R-:W-:Y:S05]  /*60c0*/  BSYNC B1 ;  /* 0x0000000000017941 */ /* 0x000fea0003800000 */
.L_x_102:
[----:B-1----:R-:W-:Y:S04]  /*60d0*/  SHF.R.U32.HI R0, RZ, 0x15, R2 ;  /* 0x00000015ff007819 */ /* 0x002fe80000011602 */
[----:B------:R-:W-:Y:S01]  /*60e0*/  LOP3.LUT P0, RZ, R0, 0x3, R81, 0x48, !PT ;  /* 0x0000000300ff7812 */ /* 0x000fe20007804851 */
[----:B------:R-:W-:Y:S01]  /*60f0*/  @!UPT UIADD3 URZ, UPT, UPT, URZ, URZ, URZ ;  /* 0x000000fffffff290 */ /* 0x000fe2000fffe0ff */
[----:B------:R-:W-:Y:S11]  /*6100*/  @P4 BRA `(.L_x_107) ;  /* 0x0000000000084947 */ /* 0x000ff60003800000 */
[----:B------:R-:W1:Y:S02]  /*6110*/  SYNCS.PHASECHK.TRANS64.TRYWAIT P1, [R82+URZ+0x80], R4 ;  /* 0x00008004520075a7 */ /* 0x000e6400080211ff */
[----:B-1----:R-:W-:Y:S05]  /*6120*/  @!P1 BRA `(.L_x_108) ;  /* 0x0000001400649947 */ /* 0x002fea0003800000 */
.L_x_107:
[----:B------:R-:W-:Y:S05]  /*6130*/  @!P0 BRA `(.L_x_109) ;  /* 0x0000000000408947 */ /* 0x000fea0003800000 */
[----:B------:R-:W2:Y:S01]  /*6140*/  LDCU.64 UR8, c[0x4][0x70] ;  /* 0x01000e00ff0877ac */ /* 0x000ea20008000a00 */
[----:B------:R-:W-:Y:S01]  /*6150*/  MOV R15, 0x0 ;  /* 0x00000000000f7802 */ /* 0x000fe20000000f00 */
[----:B------:R-:W-:Y:S02]  /*6160*/  HFMA2 R12, -RZ, RZ, 0, 5.9604644775390625e-08 ;  /* 0x00000001ff0c7431 */ /* 0x000fe400000001ff */
[----:B------:R-:W-:Y:S02]  /*6170*/  IMAD.MOV.U32 R8, RZ, RZ, 0x192 ;  /* 0x00000192ff087424 */ /* 0x000fe400078e00ff */
[----:B------:R-:W-:Y:S01]  /*6180*/  IMAD.MOV.U32 R13, RZ, RZ, RZ ;  /* 0x000000ffff0d7224 */ /* 0x000fe200078e00ff */
[----:B------:R-:W3:Y:S01]  /*6190*/  LDCU.64 UR6, c[0x4][0x78] ;  /* 0x01000f00ff0677ac */ /* 0x000ee20008000a00 */
[----:B------:R-:W4:Y:S01]  /*61a0*/  LDC.64 R14, c[0x4][R15] ;  /* 0x010000000f0e7b82 */ /* 0x000f220000000a00 */
[----:B------:R-:W5:Y:S01]  /*61b0*/  LDCU.64 UR4, c[0x4][0x10] ;  /* 0x01000200ff0477ac */ /* 0x000f620008000a00 */
[----:B--2---:R-:W-:Y:S01]  /*61c0*/  MOV R5, UR9 ;  /* 0x0000000900057c02 */ /* 0x004fe20008000f00 */
[----:B-1----:R-:W-:Y:S01]  /*61d0*/  IMAD.U32 R4, RZ, RZ, UR8 ;  /* 0x00000008ff047e24 */ /* 0x002fe2000f8e00ff */
[----:B---3--:R-:W-:Y:S01]  /*61e0*/  MOV R7, UR7 ;  /* 0x0000000700077c02 */ /* 0x008fe20008000f00 */
[----:B------:R-:W-:Y:S01]  /*61f0*/  IMAD.U32 R6, RZ, RZ, UR6 ;  /* 0x00000006ff067e24 */ /* 0x000fe2000f8e00ff */
[----:B-----5:R-:W-:Y:S01]  /*6200*/  MOV R11, UR5 ;  /* 0x00000005000b7c02 */ /* 0x020fe20008000f00 */
[----:B------:R-:W-:Y:S02]  /*6210*/  IMAD.U32 R10, RZ, RZ, UR4 ;  /* 0x00000004ff0a7e24 */ /* 0x000fe4000f8e00ff */
[----:B------:R-:W-:Y:S07]  /*6220*/  LEPC R20, `(.L_x_109) ;  /* 0x000000001014794e */ /* 0x000fee0000000000 */
[----:B----4-:R-:W-:Y:S05]  /*6230*/  CALL.ABS.NOINC R14 ;  /* 0x000000000e007343 */ /* 0x010fea0003c00000 */
.L_x_109:
[----:B------:R-:W-:Y:S01]  /*6240*/  LOP3.LUT P0, RZ, R69, 0x60, RZ, 0xc0, !PT ;  /* 0x0000006045ff7812 */ /* 0x000fe2000780c0ff */
[----:B------:R-:W-:Y:S05]  /*6250*/  WARPSYNC.ALL ;  /* 0x0000000000007948 */ /* 0x000fea0003800000 */
[----:B------:R-:W-:Y:S01]  /*6260*/  R2UR UR4, R2 ;  /* 0x00000000020472ca */ /* 0x000fe200000e0000 */
[----:B------:R-:W-:Y:S01]  /*6270*/  BSSY.RECONVERGENT B0, `(.L_x_110) ;  /* 0x000009d000007945 */ /* 0x000fe20003800200 */
[-C--:B------:R-:W-:Y:S02]  /*6280*/  F2FP.F16.E5M2.UNPACK_B R2, R24.reuse ;  /* 0x00000018ff02723e */ /* 0x080fe400020004ff */
[-C--:B-1----:R-:W-:Y:S02]  /*6290*/  F2FP.F16.E5M2.UNPACK_B R4, R25.reuse ;  /* 0x00000019ff04723e */ /* 0x082fe400020004ff */
[----:B------:R-:W-:Y:S01]  /*62a0*/  F2FP.F16.E5M2.UNPACK_B R24, R24.H1 ;  /* 0x00000018ff18723e */ /* 0x000fe200030004ff */
[----:B------:R-:W-:Y:S01]  /*62b0*/  HADD2.F32 R0, -RZ, R2.H0_H0 ;  /* 0x20000002ff007230 */ /* 0x000fe20000004100 */
[----:B------:R-:W-:Y:S01]  /*62c0*/  F2FP.F16.E5M2.UNPACK_B R25, R25.H1 ;  /* 0x00000019ff19723e */ /* 0x000fe200030004ff */
[----:B------:R-:W-:Y:S01]  /*62d0*/  HADD2.F32 R41, -RZ, R4.H0_H0 ;  /* 0x20000004ff297230 */ /* 0x000fe20000004100 */
[-C--:B------:R-:W-:Y:S01]  /*62e0*/  F2FP.F16.E5M2.UNPACK_B R46, R26.reuse ;  /* 0x0000001aff2e723e */ /* 0x080fe200020004ff */
[--C-:B------:R-:W-:Y:S01]  /*62f0*/  HADD2.F32 R3, -RZ, R24.reuse.H0_H0 ;  /* 0x20000018ff037230 */ /* 0x100fe20000004100 */
[----:B------:R-:W-:Y:S01]  /*6300*/  F2FP.F16.E5M2.UNPACK_B R48, R26.H1 ;  /* 0x0000001aff30723e */ /* 0x000fe200030004ff */
[----:B------:R-:W-:Y:S01]  /*6310*/  HADD2.F32 R40, -RZ, R24.H1_H1 ;  /* 0x30000018ff287230 */ /* 0x000fe20000004100 */
[-C--:B------:R-:W-:Y:S01]  /*6320*/  F2FP.F16.E5M2.UNPACK_B R50, R27.reuse ;  /* 0x0000001bff32723e */ /* 0x080fe200020004ff */
[----:B------:R-:W-:Y:S01]  /*6330*/  HADD2.F32 R42, -RZ, R4.H1_H1 ;  /* 0x30000004ff2a7230 */ /* 0x000fe20000004100 */
[----:B------:R-:W-:Y:S01]  /*6340*/  F2FP.F16.E5M2.UNPACK_B R52, R27.H1 ;  /* 0x0000001bff34723e */ /* 0x000fe200030004ff */
[--C-:B------:R-:W-:Y:S01]  /*6350*/  HADD2.F32 R43, -RZ, R25.reuse.H0_H0 ;  /* 0x20000019ff2b7230 */ /* 0x100fe20000004100 */
[-C--:B------:R-:W-:Y:S01]  /*6360*/  F2FP.F16.E5M2.UNPACK_B R54, R16.reuse ;  /* 0x00000010ff36723e */ /* 0x080fe200020004ff */
[----:B------:R-:W-:Y:S01]  /*6370*/  HADD2.F32 R44, -RZ, R25.H1_H1 ;  /* 0x30000019ff2c7230 */ /* 0x000fe20000004100 */
[----:B------:R-:W-:Y:S01]  /*6380*/  F2FP.F16.E5M2.UNPACK_B R56, R16.H1 ;  /* 0x00000010ff38723e */ /* 0x000fe200030004ff */
[----:B------:R-:W-:Y:S01]  /*6390*/  HADD2.F32 R2, -RZ, R2.H1_H1 ;  /* 0x30000002ff027230 */ /* 0x000fe20000004100 */
[-C--:B------:R-:W-:Y:S01]  /*63a0*/  F2FP.F16.E5M2.UNPACK_B R58, R17.reuse ;  /* 0x00000011ff3a723e */ /* 0x080fe200020004ff */
[--C-:B------:R-:W-:Y:S01]  /*63b0*/  HADD2.F32 R45, -RZ, R46.reuse.H0_H0 ;  /* 0x2000002eff2d7230 */ /* 0x100fe20000004100 */
        /* <DEDUP_REMOVED lines=10> */
[----:B------:R-:W1:Y:S01]  /*6460*/  LDTM.x32 R4, tmem[UR4] ;  /* 0x00000004000479ee */ /* 0x000e6200082c0000 */
[----:B------:R-:W-:Y:S01]  /*6470*/  NOP ;  /* 0x0000000000007918 */ /* 0x000fe20000000000 */
[----:B------:R-:W-:Y:S01]  /*6480*/  IADD3 R82, PT, PT, R82, 0xa0, RZ ;  /* 0x000000a052527810 */ /* 0x000fe20007ffe0ff */
[--C-:B------:R-:W-:Y:S01]  /*6490*/  HADD2.F32 R53, -RZ, R54.reuse.H0_H0 ;  /* 0x20000036ff357230 */ /* 0x100fe20000004100 */
[----:B------:R-:W-:Y:S01]  /*64a0*/  IADD3 R36, PT, PT, R36, 0x1, RZ ;  /* 0x0000000124247810 */ /* 0x000fe20007ffe0ff */
[----:B------:R-:W-:Y:S01]  /*64b0*/  HADD2.F32 R54, -RZ, R54.H1_H1 ;  /* 0x30000036ff367230 */ /* 0x000fe20000004100 */
[----:B------:R-:W-:Y:S01]  /*64c0*/  LOP3.LUT R82, R82, 0xfefffff8, RZ, 0xc0, !PT ;  /* 0xfefffff852527812 */ /* 0x000fe200078ec0ff */
[--C-:B------:R-:W-:Y:S02]  /*64d0*/  HADD2.F32 R57, -RZ, R58.reuse.H0_H0 ;  /* 0x2000003aff397230 */ /* 0x100fe40000004100 */
[----:B------:R-:W-:Y:S01]  /*64e0*/  HADD2.F32 R58, -RZ, R58.H1_H1 ;  /* 0x3000003aff3a7230 */ /* 0x000fe20000004100 */
[----:B-1----:R1:W-:Y:S01]  /*64f0*/  SYNCS.ARRIVE.TRANS64.RED.A1T0 RZ, [R82+URZ], RZ ;  /* 0x000000ff52ff79a7 */ /* 0x0023e200081004ff */
[--C-:B------:R-:W-:Y:S02]  /*6500*/  HADD2.F32 R61, -RZ, R62.reuse.H0_H0 ;  /* 0x2000003eff3d7230 */ /* 0x100fe40000004100 */
[----:B------:R-:W-:Y:S02]  /*6510*/  HADD2.F32 R62, -RZ, R62.H1_H1 ;  /* 0x3000003eff3e7230 */ /* 0x000fe40000004100 */
[--C-:B------:R-:W-:Y:S02]  /*6520*/  HADD2.F32 R65, -RZ, R66.reuse.H0_H0 ;  /* 0x20000042ff417230 */ /* 0x100fe40000004100 */
[----:B------:R-:W-:Y:S02]  /*6530*/  HADD2.F32 R66, -RZ, R66.H1_H1 ;  /* 0x30000042ff427230 */ /* 0x000fe40000004100 */
[--C-:B------:R-:W-:Y:S02]  /*6540*/  HADD2.F32 R51, -RZ, R52.reuse.H0_H0 ;  /* 0x20000034ff337230 */ /* 0x100fe40000004100 */
[----:B------:R-:W-:Y:S02]  /*6550*/  HADD2.F32 R52, -RZ, R52.H1_H1 ;  /* 0x30000034ff347230 */ /* 0x000fe40000004100 */
[--C-:B------:R-:W-:Y:S02]  /*6560*/  HADD2.F32 R55, -RZ, R56.reuse.H0_H0 ;  /* 0x20000038ff377230 */ /* 0x100fe40000004100 */
[C---:B----4-:R-:W-:Y:S01]  /*6570*/  FMUL R4, R38.reuse, R4 ;  /* 0x0000000426047220 */ /* 0x050fe20000400000 */
[C---:B------:R-:W-:Y:S01]  /*6580*/  FMUL R5, R38.reuse, R5 ;  /* 0x0000000526057220 */ /* 0x040fe20000400000 */
[C---:B------:R-:W-:Y:S01]  /*6590*/  FMUL R8, R38.reuse, R8 ;  /* 0x0000000826087220 */ /* 0x040fe20000400000 */
[C---:B------:R-:W-:Y:S01]  /*65a0*/  FMUL R9, R38.reuse, R9 ;  /* 0x0000000926097220 */ /* 0x040fe20000400000 */
[C---:B------:R-:W-:Y:S01]  /*65b0*/  FFMA R4, R39.reuse, R0, R4 ;  /* 0x0000000027047223 */ /* 0x040fe20000000004 */
[C---:B------:R-:W-:Y:S01]  /*65c0*/  FFMA R5, R39.reuse, R2, R5 ;  /* 0x0000000227057223 */ /* 0x040fe20000000005 */
[C---:B------:R-:W-:Y:S01]  /*65d0*/  FMUL R12, R38.reuse, R12 ;  /* 0x0000000c260c7220 */ /* 0x040fe20000400000 */
        /* <DEDUP_REMOVED lines=15> */
[C---:B------:R-:W-:Y:S01]  /*66d0*/  FFMA R6, R39.reuse, R3, R6 ;  /* 0x0000000327067223 */ /* 0x040fe20000000006 */
[C---:B------:R-:W-:Y:S01]  /*66e0*/  FFMA R7, R39.reuse, R40, R7 ;  /* 0x0000002827077223 */ /* 0x040fe20000000007 */
[C---:B------:R-:W-:Y:S01]  /*66f0*/  FFMA R8, R39.reuse, R41, R8 ;  /* 0x0000002927087223 */ /* 0x040fe20000000008 */
[C---:B------:R-:W-:Y:S01]  /*6700*/  FFMA R9, R39.reuse, R42, R9 ;  /* 0x0000002a27097223 */ /* 0x040fe20000000009 */
[C---:B------:R-:W-:Y:S01]  /*6710*/  FFMA R10, R39.reuse, R43, R10 ;  /* 0x0000002b270a7223 */ /* 0x040fe2000000000a */
[C---:B------:R-:W-:Y:S01]  /*6720*/  FFMA R11, R39.reuse, R44, R11 ;  /* 0x0000002c270b7223 */ /* 0x040fe2000000000b */
[C---:B------:R-:W-:Y:S01]  /*6730*/  FFMA R12, R39.reuse, R45, R12 ;  /* 0x0000002d270c7223 */ /* 0x040fe2000000000c */
[----:B------:R-:W-:Y:S01]  /*6740*/  FFMA R13, R39, R46, R13 ;  /* 0x0000002e270d7223 */ /* 0x000fe2000000000d */
[----:B------:R-:W-:Y:S01]  /*6750*/  F2FP.SATFINITE.E5M2.F32.PACK_AB_MERGE_C R6, R7, R6, RZ ;  /* 0x000000060706723e */ /* 0x000fe200048060ff */
[C---:B------:R-:W-:Y:S01]  /*6760*/  FMUL R14, R38.reuse, R14 ;  /* 0x0000000e260e7220 */ /* 0x040fe20000400000 */
[----:B------:R-:W-:Y:S01]  /*6770*/  F2FP.SATFINITE.E5M2.F32.PACK_AB_MERGE_C R10, R11, R10, RZ ;  /* 0x0000000a0b0a723e */ /* 0x000fe200048060ff */
[C---:B------:R-:W-:Y:S01]  /*6780*/  FMUL R15, R38.reuse, R15 ;  /* 0x0000000f260f7220 */ /* 0x040fe20000400000 */
[----:B------:R-:W-:Y:S01]  /*6790*/  F2FP.SATFINITE.E5M2.F32.PACK_AB_MERGE_C R4, R5, R4, R6 ;  /* 0x000000040504723e */ /* 0x000fe20004806006 */
[----:B------:R-:W-:Y:S01]  /*67a0*/  FFMA R14, R39, R47, R14 ;  /* 0x0000002f270e7223 */ /* 0x000fe2000000000e */
[----:B------:R-:W-:Y:S01]  /*67b0*/  F2FP.SATFINITE.E5M2.F32.PACK_AB_MERGE_C R5, R9, R8, R10 ;  /* 0x000000080905723e */ /* 0x000fe2000480600a */
[C---:B------:R-:W-:Y:S01]  /*67c0*/  FFMA R15, R39.reuse, R48, R15 ;  /* 0x00000030270f7223 */ /* 0x040fe2000000000f */
[C---:B------:R-:W-:Y:S01]  /*67d0*/  FFMA R16, R39.reuse, R49, R16 ;  /* 0x0000003127107223 */ /* 0x040fe20000000010 */
[C---:B------:R-:W-:Y:S01]  /*67e0*/  FFMA R17, R39.reuse, R50, R17 ;  /* 0x0000003227117223 */ /* 0x040fe20000000011 */
[C---:B------:R-:W-:Y:S01]  /*67f0*/  FMUL R18, R38.reuse, R18 ;  /* 0x0000001226127220 */ /* 0x040fe20000400000 */
[C---:B------:R-:W-:Y:S01]  /*6800*/  FMUL R19, R38.reuse, R19 ;  /* 0x0000001326137220 */ /* 0x040fe20000400000 */
[----:B------:R-:W-:Y:S02]  /*6810*/  HADD2.F32 R56, -RZ, R56.H1_H1 ;  /* 0x30000038ff387230 */ /* 0x000fe40000004100 */
[C---:B------:R-:W-:Y:S01]  /*6820*/  FMUL R22, R38.reuse, R22 ;  /* 0x0000001626167220 */ /* 0x040fe20000400000 */
[C---:B------:R-:W-:Y:S01]  /*6830*/  FFMA R18, R39.reuse, R51, R18 ;  /* 0x0000003327127223 */ /* 0x040fe20000000012 */
[C---:B------:R-:W-:Y:S01]  /*6840*/  FFMA R19, R39.reuse, R52, R19 ;  /* 0x0000003427137223 */ /* 0x040fe20000000013 */
[C---:B------:R-:W-:Y:S01]  /*6850*/  FMUL R23, R38.reuse, R23 ;  /* 0x0000001726177220 */ /* 0x040fe20000400000 */
[C---:B------:R-:W-:Y:S01]  /*6860*/  FFMA R20, R39.reuse, R53, R20 ;  /* 0x0000003527147223 */ /* 0x040fe20000000014 */
[C---:B------:R-:W-:Y:S01]  /*6870*/  FFMA R21, R39.reuse, R54, R21 ;  /* 0x0000003627157223 */ /* 0x040fe20000000015 */
[--C-:B------:R-:W-:Y:S02]  /*6880*/  HADD2.F32 R59, -RZ, R60.reuse.H0_H0 ;  /* 0x2000003cff3b7230 */ /* 0x100fe40000004100 */
[C---:B------:R-:W-:Y:S01]  /*6890*/  FFMA R22, R39.reuse, R55, R22 ;  /* 0x0000003727167223 */ /* 0x040fe20000000016 */
[----:B------:R-:W-:Y:S02]  /*68a0*/  HADD2.F32 R60, -RZ, R60.H1_H1 ;  /* 0x3000003cff3c7230 */ /* 0x000fe40000004100 */
[C---:B------:R-:W-:Y:S01]  /*68b0*/  FMUL R3, R38.reuse, R26 ;  /* 0x0000001a26037220 */ /* 0x040fe20000400000 */
        /* <DEDUP_REMOVED lines=16> */
[----:B------:R-:W-:Y:S01]  /*69c0*/  FFMA R31, R39, R64, R31 ;  /* 0x00000040271f7223 */ /* 0x000fe2000000001f */
[----:B------:R-:W-:Y:S01]  /*69d0*/  FMUL R35, R38, R35 ;  /* 0x0000002326237220 */ /* 0x000fe20000400000 */
[----:B------:R-:W-:Y:S01]  /*69e0*/  F2FP.SATFINITE.E5M2.F32.PACK_AB_MERGE_C R14, R15, R14, RZ ;  /* 0x0000000e0f0e723e */ /* 0x000fe200048060ff */
[----:B------:R-:W-:Y:S01]  /*69f0*/  FFMA R28, R39, R65, R28 ;  /* 0x00000041271c7223 */ /* 0x000fe2000000001c */
[----:B------:R-:W-:Y:S01]  /*6a00*/  F2FP.SATFINITE.E5M2.F32.PACK_AB_MERGE_C R7, R19, R18, RZ ;  /* 0x000000121307723e */ /* 0x000fe200048060ff */
[C---:B------:R-:W-:Y:S01]  /*6a10*/  FFMA R29, R39.reuse, R66, R29 ;  /* 0x00000042271d7223 */ /* 0x040fe2000000001d */
[----:B------:R-:W-:Y:S01]  /*6a20*/  FFMA R30, R39, R67, R30 ;  /* 0x00000043271e7223 */ /* 0x000fe2000000001e */
[----:B------:R-:W-:Y:S01]  /*6a30*/  F2FP.SATFINITE.E5M2.F32.PACK_AB_MERGE_C R22, R23, R22, RZ ;  /* 0x000000161716723e */ /* 0x000fe200048060ff */
[----:B------:R-:W-:Y:S01]  /*6a40*/  FFMA R35, R39, R68, R35 ;  /* 0x0000004427237223 */ /* 0x000fe20000000023 */
[----:B------:R-:W-:Y:S02]  /*6a50*/  F2FP.SATFINITE.E5M2.F32.PACK_AB_MERGE_C R6, R13, R12, R14 ;  /* 0x0000000c0d06723e */ /* 0x000fe4000480600e */
[----:B------:R-:W-:Y:S02]  /*6a60*/  F2FP.SATFINITE.E5M2.F32.PACK_AB_MERGE_C R7, R17, R16, R7 ;  /* 0x000000101107723e */ /* 0x000fe40004806007 */
[----:B------:R-:W-:Y:S02]  /*6a70*/  F2FP.SATFINITE.E5M2.F32.PACK_AB_MERGE_C R20, R21, R20, R22 ;  /* 0x000000141514723e */ /* 0x000fe40004806016 */
[----:B------:R-:W-:Y:S01]  /*6a80*/  F2FP.SATFINITE.E5M2.F32.PACK_AB_MERGE_C R3, R27, R3, RZ ;  /* 0x000000031b03723e */ /* 0x000fe200048060ff */
[----:B------:R1:W-:Y:S01]  /*6a90*/  STS.128 [R79+UR44+0x1200], R4 ;  /* 0x001200044f007988 */ /* 0x0003e20008000c2c */
[----:B------:R-:W-:Y:S02]  /*6aa0*/  F2FP.SATFINITE.E5M2.F32.PACK_AB_MERGE_C R22, R31, R26, RZ ;  /* 0x0000001a1f16723e */ /* 0x000fe400048060ff */
[----:B------:R-:W-:Y:S02]  /*6ab0*/  F2FP.SATFINITE.E5M2.F32.PACK_AB_MERGE_C R23, R35, R30, RZ ;  /* 0x0000001e2317723e */ /* 0x000fe400048060ff */
[----:B------:R-:W-:Y:S02]  /*6ac0*/  F2FP.SATFINITE.E5M2.F32.PACK_AB_MERGE_C R21, R2, R0, R3 ;  /* 0x000000000215723e */ /* 0x000fe40004806003 */
[----:B------:R-:W-:Y:S02]  /*6ad0*/  F2FP.SATFINITE.E5M2.F32.PACK_AB_MERGE_C R22, R25, R24, R22 ;  /* 0x000000181916723e */ /* 0x000fe40004806016 */
[----:B------:R-:W-:Y:S05]  /*6ae0*/  F2FP.SATFINITE.E5M2.F32.PACK_AB_MERGE_C R23, R29, R28, R23 ;  /* 0x0000001c1d17723e */ /* 0x000fea0004806017 */
[----:B------:R1:W-:Y:S01]  /*6af0*/  STS.128 [R78+0x1010], R20 ;  /* 0x001010144e007388 */ /* 0x0003e20000000c00 */
[----:B------:R-:W-:Y:S01]  /*6b00*/  @!PT LDS RZ, [RZ] ;  /* 0x00000000fffff984 */ /* 0x000fe20000000800 */
[----:B------:R-:W-:Y:S01]  /*6b10*/  @!PT LDS RZ, [RZ] ;  /* 0x00000000fffff984 */ /* 0x000fe20000000800 */
[----:B------:R-:W-:Y:S01]  /*6b20*/  @!PT LDS RZ, [RZ] ;  /* 0x00000000fffff984 */ /* 0x000fe20000000800 */
[----:B------:R-:W-:Y:S01]  /*6b30*/  @!PT LDS RZ, [RZ] ;  /* 0x00000000fffff984 */ /* 0x000fe20000000800 */
[----:B------:R2:W-:Y:S07]  /*6b40*/  MEMBAR.ALL.CTA ;  /* 0x0000000000007992 */ /* 0x0005ee0000008000 */
[----:B--2---:R-:W2:Y:S02]  /*6b50*/  FENCE.VIEW.ASYNC.S ;  /* 0x00000000000073c6 */ /* 0x004ea40000000000 */
[----:B--2---:R-:W-:Y:S06]  /*6b60*/  BAR.SYNC.DEFER_BLOCKING 0x1, 0x80 ;  /* 0x0042000000007b1d */ /* 0x004fec0000010000 */
[----:B------:R-:W-:Y:S05]  /*6b70*/  @P0 BRA `(.L_x_111) ;  /* 0x0000000000300947 */ /* 0x000fea0003800000 */
[----:B------:R-:W-:Y:S02]  /*6b80*/  UIADD3 UR4, UPT, UPT, UR44, 0x1200, URZ ;  /* 0x000012002c047890 */ /* 0x000fe4000fffe0ff */
[----:B------:R-:W-:Y:S02]  /*6b90*/  USHF.L.U32 UR9, UR45, 0x6, URZ ;  /* 0x000000062d097899 */ /* 0x000fe400080006ff */
[----:B------:R-:W-:Y:S02]  /*6ba0*/  USHF.L.U32 UR10, UR46, 0x6, URZ ;  /* 0x000000062e0a7899 */ /* 0x000fe400080006ff */
[----:B------:R-:W-:Y:S01]  /*6bb0*/  MOV R87, UR4 ;  /* 0x0000000400577c02 */ /* 0x000fe20008000f00 */
[----:B------:R-:W-:Y:S01]  /*6bc0*/  UIADD3 UR4, UP0, UPT, UR62, 0x680, URZ ;  /* 0x000006803e047890 */ /* 0x000fe2000ff1e0ff */
[----:B------:R-:W-:Y:S02]  /*6bd0*/  UMOV UR11, UR36 ;  /* 0x00000024000b7c82 */ /* 0x000fe40008000000 */
[----:B------:R-:W-:Y:S01]  /*6be0*/  R2UR UR8, R87 ;  /* 0x00000000570872ca */ /* 0x000fe200000e0000 */
[----:B------:R-:W-:Y:S11]  /*6bf0*/  UIADD3.X UR5, UPT, UPT, URZ, UR63, URZ, UP0, !UPT ;  /* 0x0000003fff057290 */ /* 0x000ff600087fe4ff */
[----:B------:R-:W-:Y:S01]  /*6c00*/  @!UPT UIADD3 URZ, UPT, UPT, URZ, URZ, URZ ;  /* 0x000000fffffff290 */ /* 0x000fe2000fffe0ff */
[----:B------:R2:W-:Y:S01]  /*6c10*/  UTMASTG.3D [UR8], [UR4] ;  /* 0x00000008040073b5 */ /* 0x0005e20008010000 */
[----:B------:R0:W-:Y:S01]  /*6c20*/  UTMACMDFLUSH ;  /* 0x00000000000079b7 */ /* 0x0001e20000000000 */
[----:B--2---:R-:W-:Y:S04]  /*6c30*/  DEPBAR.LE SB0, 0x0 ;  /* 0x000080000000791a */ /* 0x004fe80000000000 */
.L_x_111:
[----:B------:R-:W-:Y:S05]  /*6c40*/  BSYNC.RECONVERGENT B0 ;  /* 0x0000000000007941 */ /* 0x000fea0003800200 */
.L_x_110:
[----:B------:R-:W-:Y:S01]  /*6c50*/  BAR.SYNC.DEFER_BLOCKING 0x1, 0x80 ;  /* 0x0042000000007b1d */ /* 0x000fe20000010000 */
[----:B------:R-:W-:Y:S01]  /*6c60*/  ISETP.NE.AND P0, PT, R83, 0x2, PT ;  /* 0x000000025300780c */ /* 0x000fe20003f05270 */
[----:B------:R-:W-:Y:S01]  /*6c70*/  UISETP.NE.AND UP0, UPT, UR47, URZ, UPT ;  /* 0x000000ff2f00728c */ /* 0x000fe2000bf05270 */
[----:B------:R-:W-:Y:S01]  /*6c80*/  ISETP.NE.AND P1, PT, R36, 0x4, PT ;  /* 0x000000042400780c */ /* 0x000fe20003f25270 */
[----:B------:R-:W-:Y:S01]  /*6c90*/  UIADD3 UR45, UPT, UPT, UR37, UR55, URZ ;  /* 0x00000037252d7290 */ /* 0x000fe2000fffe0ff */
[----:B------:R-:W-:Y:S01]  /*6ca0*/  SEL R2, RZ, 0x1, P0 ;  /* 0x00000001ff027807 */ /* 0x000fe20000000000 */
[----:B------:R-:W-:Y:S01]  /*6cb0*/  UIADD3 UR46, UPT, UPT, UR38, UR58, URZ ;  /* 0x0000003a262e7290 */ /* 0x000fe2000fffe0ff */
[----:B------:R-:W-:Y:S02]  /*6cc0*/  SEL R0, RZ, 0x1, P1 ;  /* 0x00000001ff007807 */ /* 0x000fe40000800000 */
[----:B------:R-:W-:Y:S02]  /*6cd0*/  LOP3.LUT R85, R85, R2, RZ, 0x3c, !PT ;  /* 0x0000000255557212 */ /* 0x000fe400078e3cff */
[----:B------:R-:W-:Y:S02]  /*6ce0*/  LOP3.LUT R86, R86, R0, RZ, 0x3c, !PT ;  /* 0x0000000056567212 */ /* 0x000fe400078e3cff */
[----:B------:R-:W-:Y:S02]  /*6cf0*/  SEL R83, R83, RZ, P0 ;  /* 0x000000ff53537207 */ /* 0x000fe40000000000 */
[----:B------:R-:W-:Y:S01]  /*6d00*/  SEL R36, R36, RZ, P1 ;  /* 0x000000ff24247207 */ /* 0x000fe20000800000 */
[----:B------:R-:W-:Y:S01]  /*6d10*/  UMOV UR36, UR54 ;  /* 0x0000003600247c82 */ /* 0x000fe20008000000 */
[----:B------:R-:W-:Y:S05]  /*6d20*/  BRA.U UP0, `(.L_x_112) ;  /* 0xffffffe500487547 */ /* 0x000fea000b83ffff */
[----:B------:R-:W-:Y:S05]  /*6d30*/  EXIT ;  /* 0x000000000000794d */ /* 0x000fea0003800000 */
.L_x_24:
[----:B-1----:R1:W2:Y:S02]  /*6d40*/  SYNCS.PHASECHK.TRANS64.TRYWAIT P0, [R0+URZ+0xd0], R2 ;  /* 0x0000d002000075a7 */ /* 0x0022a400080011ff */
[----:B--2---:R-:W-:Y:S05]  /*6d50*/  @!P0 NANOSLEEP.SYNCS 0x989680 ;  /* 0x009896800000895d */ /* 0x004fea0003900000 */
[----:B------:R-:W2:Y:S02]  /*6d60*/  @!P0 SYNCS.PHASECHK.TRANS64 P0, [R0+URZ+0xd0], R2 ;  /* 0x0000d002000085a7 */ /* 0x000ea400080010ff */
[----:B--2---:R-:W-:Y:S05]  /*6d70*/  @!P0 BRA `(.L_x_24) ;  /* 0xfffffffc00f08947 */ /* 0x004fea000383ffff */
[----:B------:R-:W-:Y:S05]  /*6d80*/  BRA `(.L_x_113) ;  /* 0xffffffac002c7947 */ /* 0x000fea000383ffff */
.L_x_27:
[----:B-1----:R-:W-:-:S07]  /*6d90*/  MOV R0, UR33 ;  /* 0x0000002100007c02 */ /* 0x002fce0008000f00 */
.L_x_114:
[----:B-1----:R1:W2:Y:S02]  /*6da0*/  SYNCS.PHASECHK.TRANS64.TRYWAIT P0, [R0+URZ+0x20], R3 ;  /* 0x00002003000075a7 */ /* 0x0022a400080011ff */
[----:B--2---:R-:W-:Y:S05]  /*6db0*/  @!P0 NANOSLEEP.SYNCS 0x989680 ;  /* 0x009896800000895d */ /* 0x004fea0003900000 */
[----:B------:R-:W2:Y:S02]  /*6dc0*/  @!P0 SYNCS.PHASECHK.TRANS64 P0, [R0+URZ+0x20], R3 ;  /* 0x00002003000085a7 */ /* 0x000ea400080010ff */
[----:B--2---:R-:W-:Y:S05]  /*6dd0*/  @!P0 BRA `(.L_x_114) ;  /* 0xfffffffc00f08947 */ /* 0x004fea000383ffff */
[----:B------:R-:W-:Y:S05]  /*6de0*/  BRA `(.L_x_26) ;  /* 0xffffffac007c7947 */ /* 0x000fea000383ffff */
.L_x_34:
[----:B-1----:R-:W-:-:S07]  /*6df0*/  MOV R0, UR17 ;  /* 0x0000001100007c02 */ /* 0x002fce0008000f00 */
.L_x_115:
[----:B-1----:R1:W2:Y:S02]  /*6e00*/  SYNCS.PHASECHK.TRANS64.TRYWAIT P0, [R0+URZ+0x20], R3 ;  /* 0x00002003000075a7 */ /* 0x0022a400080011ff */
[----:B--2---:R-:W-:Y:S05]  /*6e10*/  @!P0 NANOSLEEP.SYNCS 0x989680 ;  /* 0x009896800000895d */ /* 0x004fea0003900000 */
[----:B------:R-:W2:Y:S02]  /*6e20*/  @!P0 SYNCS.PHASECHK.TRANS64 P0, [R0+URZ+0x20], R3 ;  /* 0x00002003000085a7 */ /* 0x000ea400080010ff */
[----:B--2---:R-:W-:Y:S05]  /*6e30*/  @!P0 BRA `(.L_x_115) ;  /* 0xfffffffc00f08947 */ /* 0x004fea000383ffff */
[----:B------:R-:W-:Y:S05]  /*6e40*/  BRA `(.L_x_33) ;  /* 0xffffffb0003c7947 */ /* 0x000fea000383ffff */
.L_x_39:
[----:B-1----:R1:W2:Y:S02]  /*6e50*/  SYNCS.PHASECHK.TRANS64.TRYWAIT P0, [R3+URZ+0x60], R0 ;  /* 0x00006000030075a7 */ /* 0x0022a400080011ff */
[----:B--2---:R-:W-:Y:S05]  /*6e60*/  @!P0 NANOSLEEP.SYNCS 0x989680 ;  /* 0x009896800000895d */ /* 0x004fea0003900000 */
[----:B------:R-:W2:Y:S02]  /*6e70*/  @!P0 SYNCS.PHASECHK.TRANS64 P0, [R3+URZ+0x60], R0 ;  /* 0x00006000030085a7 */ /* 0x000ea400080010ff */
[----:B--2---:R-:W-:Y:S05]  /*6e80*/  @!P0 BRA `(.L_x_39) ;  /* 0xfffffffc00f08947 */ /* 0x004fea000383ffff */
[----:B------:R-:W-:Y:S05]  /*6e90*/  BRA `(.L_x_116) ;  /* 0xffffffb000e07947 */ /* 0x000fea000383ffff */
.L_x_43:
[----:B------:R-:W-:-:S07]  /*6ea0*/  MOV R0, UR4 ;  /* 0x0000000400007c02 */ /* 0x000fce0008000f00 */
.L_x_117:
[----:B-1----:R1:W2:Y:S02]  /*6eb0*/  SYNCS.PHASECHK.TRANS64.TRYWAIT P0, [R0+URZ], R2 ;  /* 0x00000002000075a7 */ /* 0x0022a400080011ff */
[----:B--2---:R-:W-:Y:S05]  /*6ec0*/  @!P0 NANOSLEEP.SYNCS 0x989680 ;  /* 0x009896800000895d */ /* 0x004fea0003900000 */
[----:B------:R-:W2:Y:S02]  /*6ed0*/  @!P0 SYNCS.PHASECHK.TRANS64 P0, [R0+URZ], R2 ;  /* 0x00000002000085a7 */ /* 0x000ea400080010ff */
[----:B--2---:R-:W-:Y:S05]  /*6ee0*/  @!P0 BRA `(.L_x_117) ;  /* 0xfffffffc00f08947 */ /* 0x004fea000383ffff */
[----:B------:R-:W-:Y:S05]  /*6ef0*/  BRA `(.L_x_118) ;  /* 0xffffffb800847947 */ /* 0x000fea000383ffff */
.L_x_44:
[----:B------:R-:W-:-:S07]  /*6f00*/  MOV R0, UR5 ;  /* 0x0000000500007c02 */ /* 0x000fce0008000f00 */
.L_x_119:
[----:B-1----:R1:W2:Y:S02]  /*6f10*/  SYNCS.PHASECHK.TRANS64.TRYWAIT P0, [R0+URZ], R3 ;  /* 0x00000003000075a7 */ /* 0x0022a400080011ff */
[----:B--2---:R-:W-:Y:S05]  /*6f20*/  @!P0 NANOSLEEP.SYNCS 0x989680 ;  /* 0x009896800000895d */ /* 0x004fea0003900000 */
[----:B------:R-:W2:Y:S02]  /*6f30*/  @!P0 SYNCS.PHASECHK.TRANS64 P0, [R0+URZ], R3 ;  /* 0x00000003000085a7 */ /* 0x000ea400080010ff */
[----:B--2---:R-:W-:Y:S05]  /*6f40*/  @!P0 BRA `(.L_x_119) ;  /* 0xfffffffc00f08947 */ /* 0x004fea000383ffff */
[----:B------:R-:W-:Y:S05]  /*6f50*/  BRA `(.L_x_120) ;  /* 0xffffffb800907947 */ /* 0x000fea000383ffff */
.L_x_45:
[----:B------:R-:W-:-:S07]  /*6f60*/  MOV R0, UR5 ;  /* 0x0000000500007c02 */ /* 0x000fce0008000f00 */
.L_x_121:
[----:B-1----:R1:W2:Y:S02]  /*6f70*/  SYNCS.PHASECHK.TRANS64.TRYWAIT P0, [R0+URZ], R3 ;  /* 0x00000003000075a7 */ /* 0x0022a400080011ff */
[----:B--2---:R-:W-:Y:S05]  /*6f80*/  @!P0 NANOSLEEP.SYNCS 0x989680 ;  /* 0x009896800000895d */ /* 0x004fea0003900000 */
[----:B------:R-:W2:Y:S02]  /*6f90*/  @!P0 SYNCS.PHASECHK.TRANS64 P0, [R0+URZ], R3 ;  /* 0x00000003000085a7 */ /* 0x000ea400080010ff */
[----:B--2---:R-:W-:Y:S05]  /*6fa0*/  @!P0 BRA `(.L_x_121) ;  /* 0xfffffffc00f08947 */ /* 0x004fea000383ffff */
[----:B------:R-:W-:Y:S05]  /*6fb0*/  BRA `(.L_x_122) ;  /* 0xffffffb8009c7947 */ /* 0x000fea000383ffff */
.L_x_48:
[----:B-1----:R1:W2:Y:S02]  /*6fc0*/  SYNCS.PHASECHK.TRANS64.TRYWAIT P0, [R2+URZ+0xc0], R4 ;  /* 0x0000c004020075a7 */ /* 0x0022a400080011ff */
[----:B--2---:R-:W-:Y:S05]  /*6fd0*/  @!P0 NANOSLEEP.SYNCS 0x989680 ;  /* 0x009896800000895d */ /* 0x004fea0003900000 */
[----:B------:R-:W2:Y:S02]  /*6fe0*/  @!P0 SYNCS.PHASECHK.TRANS64 P0, [R2+URZ+0xc0], R4 ;  /* 0x0000c004020085a7 */ /* 0x000ea400080010ff */
[----:B--2---:R-:W-:Y:S05]  /*6ff0*/  @!P0 BRA `(.L_x_48) ;  /* 0xfffffffc00f08947 */ /* 0x004fea000383ffff */
[----:B------:R-:W-:Y:S05]  /*7000*/  BRA `(.L_x_123) ;  /* 0xffffffbc00007947 */ /* 0x000fea000383ffff */
.L_x_49:
[----:B------:R-:W-:-:S07]  /*7010*/  MOV R2, UR4 ;  /* 0x0000000400027c02 */ /* 0x000fce0008000f00 */
.L_x_124:
[----:B-1----:R1:W2:Y:S02]  /*7020*/  SYNCS.PHASECHK.TRANS64.TRYWAIT P0, [R2+URZ+0x70], R5 ;  /* 0x00007005020075a7 */ /* 0x0022a400080011ff */
[----:B--2---:R-:W-:Y:S05]  /*7030*/  @!P0 NANOSLEEP.SYNCS 0x989680 ;  /* 0x009896800000895d */ /* 0x004fea0003900000 */
[----:B------:R-:W2:Y:S02]  /*7040*/  @!P0 SYNCS.PHASECHK.TRANS64 P0, [R2+URZ+0x70], R5 ;  /* 0x00007005020085a7 */ /* 0x000ea400080010ff */
[----:B--2---:R-:W-:Y:S05]  /*7050*/  @!P0 BRA `(.L_x_124) ;  /* 0xfffffffc00f08947 */ /* 0x004fea000383ffff */
[----:B------:R-:W-:Y:S05]  /*7060*/  BRA `(.L_x_125) ;  /* 0xffffffbc00107947 */ /* 0x000fea000383ffff */
.L_x_50:
[----:B-1----:R1:W2:Y:S02]  /*7070*/  SYNCS.PHASECHK.TRANS64.TRYWAIT P1, [R2+URZ+0x60], R4 ;  /* 0x00006004020075a7 */ /* 0x0022a400080211ff */
[----:B--2---:R-:W-:Y:S05]  /*7080*/  @!P1 NANOSLEEP.SYNCS 0x989680 ;  /* 0x009896800000995d */ /* 0x004fea0003900000 */
[----:B------:R-:W2:Y:S02]  /*7090*/  @!P1 SYNCS.PHASECHK.TRANS64 P1, [R2+URZ+0x60], R4 ;  /* 0x00006004020095a7 */ /* 0x000ea400080210ff */
[----:B--2---:R-:W-:Y:S05]  /*70a0*/  @!P1 BRA `(.L_x_50) ;  /* 0xfffffffc00f09947 */ /* 0x004fea000383ffff */
[----:B------:R-:W-:Y:S05]  /*70b0*/  BRA `(.L_x_126) ;  /* 0xffffffbc00407947 */ /* 0x000fea000383ffff */
.L_x_53:
[----:B------:R-:W-:-:S07]  /*70c0*/  MOV R0, UR4 ;  /* 0x0000000400007c02 */ /* 0x000fce0008000f00 */
.L_x_127:
[----:B-1----:R1:W2:Y:S02]  /*70d0*/  SYNCS.PHASECHK.TRANS64.TRYWAIT P0, [R0+URZ+0x70], R2 ;  /* 0x00007002000075a7 */ /* 0x0022a400080011ff */
[----:B--2---:R-:W-:Y:S05]  /*70e0*/  @!P0 NANOSLEEP.SYNCS 0x989680 ;  /* 0x009896800000895d */ /* 0x004fea0003900000 */
[----:B------:R-:W2:Y:S02]  /*70f0*/  @!P0 SYNCS.PHASECHK.TRANS64 P0, [R0+URZ+0x70], R2 ;  /* 0x00007002000085a7 */ /* 0x000ea400080010ff */
[----:B--2---:R-:W-:Y:S05]  /*7100*/  @!P0 BRA `(.L_x_127) ;  /* 0xfffffffc00f08947 */ /* 0x004fea000383ffff */
[----:B------:R-:W-:Y:S05]  /*7110*/  BRA `(.L_x_52) ;  /* 0xffffffbc00947947 */ /* 0x000fea000383ffff */
.L_x_62:
[----:B-1----:R-:W-:-:S04]  /*7120*/  MOV R5, UR5 ;  /* 0x0000000500057c02 */ /* 0x002fc80008000f00 */
[----:B------:R1:W2:Y:S03]  /*7130*/  SYNCS.PHASECHK.TRANS64.TRYWAIT P0, [R5+URZ+0x8], R6 ;  /* 0x00000806050075a7 */ /* 0x0002a600080011ff */
[----:B--2---:R-:W-:Y:S05]  /*7140*/  @!P0 NANOSLEEP.SYNCS 0x989680 ;  /* 0x009896800000895d */ /* 0x004fea0003900000 */
[----:B------:R-:W2:Y:S02]  /*7150*/  @!P0 SYNCS.PHASECHK.TRANS64 P0, [R5+URZ+0x8], R6 ;  /* 0x00000806050085a7 */ /* 0x000ea400080010ff */
[----:B--2---:R-:W-:Y:S05]  /*7160*/  @!P0 BRA `(.L_x_62) ;  /* 0xfffffffc00ec8947 */ /* 0x004fea000383ffff */
[----:B------:R-:W-:Y:S05]  /*7170*/  BRA `(.L_x_61) ;  /* 0xffffffc0004c7947 */ /* 0x000fea000383ffff */
.L_x_64:
[----:B------:R-:W-:Y:S01]  /*7180*/  BSSY B0, `(.L_x_128) ;  /* 0x0000006000007945 */ /* 0x000fe20003800000 */
[----:B------:R-:W-:-:S07]  /*7190*/  MOV R15, 0xffffffff ;  /* 0xffffffff000f7802 */ /* 0x000fce0000000f00 */
[----:B-1---5:R-:W-:Y:S05]  /*71a0*/  WARPSYNC.COLLECTIVE R15, `(.L_x_129) ;  /* 0x000000000f0c7348 */ /* 0x022fea0003c00000 */
[----:B------:R-:W-:Y:S02]  /*71b0*/  ELECT P6, UR79, PT ;  /* 0x00000000004f782f */ /* 0x000fe400038c0000 */
[----:B------:R-:W-:Y:S01]  /*71c0*/  MOV R14, UR79 ;  /* 0x0000004f000e7c02 */ /* 0x000fe20008000f00 */
[----:B-1---5:R-:W-:Y:S10]  /*71d0*/  ENDCOLLECTIVE ;  /* 0x000000000000791b */ /* 0x022ff40003800000 */
.L_x_129:
[----:B------:R-:W-:Y:S05]  /*71e0*/  BSYNC B0 ;  /* 0x0000000000007941 */ /* 0x000fea0003800000 */
.L_x_128:
[----:B------:R-:W-:Y:S01]  /*71f0*/  PLOP3.LUT P0, PT, P6, PT, PT, 0x80, 0x8 ;  /* 0x000000000008781c */ /* 0x000fe2000370f070 */
[----:B------:R-:W-:-:S12]  /*7200*/  BRA `(.L_x_130) ;  /* 0xffffffc000787947 */ /* 0x000fd8000383ffff */
.L_x_66:
[----:B-1----:R-:W-:-:S04]  /*7210*/  MOV R0, UR5 ;  /* 0x0000000500007c02 */ /* 0x002fc80008000f00 */
[----:B------:R1:W2:Y:S03]  /*7220*/  SYNCS.PHASECHK.TRANS64.TRYWAIT P0, [R0+URZ+0x8], R4 ;  /* 0x00000804000075a7 */ /* 0x0002a600080011ff */
[----:B--2---:R-:W-:Y:S05]  /*7230*/  @!P0 NANOSLEEP.SYNCS 0x989680 ;  /* 0x009896800000895d */ /* 0x004fea0003900000 */
[----:B------:R-:W2:Y:S02]  /*7240*/  @!P0 SYNCS.PHASECHK.TRANS64 P0, [R0+URZ+0x8], R4 ;  /* 0x00000804000085a7 */ /* 0x000ea400080010ff */
[----:B--2---:R-:W-:Y:S05]  /*7250*/  @!P0 BRA `(.L_x_66) ;  /* 0xfffffffc00ec8947 */ /* 0x004fea000383ffff */
[----:B------:R-:W-:Y:S05]  /*7260*/  BRA `(.L_x_65) ;  /* 0xffffffc0007c7947 */ /* 0x000fea000383ffff */
.L_x_67:
[----:B-1----:R1:W2:Y:S02]  /*7270*/  SYNCS.PHASECHK.TRANS64.TRYWAIT P0, [R0+URZ+0x60], R4 ;  /* 0x00006004000075a7 */ /* 0x0022a400080011ff */
[----:B--2---:R-:W-:Y:S05]  /*7280*/  @!P0 NANOSLEEP.SYNCS 0x989680 ;  /* 0x009896800000895d */ /* 0x004fea0003900000 */
[----:B------:R-:W2:Y:S02]  /*7290*/  @!P0 SYNCS.PHASECHK.TRANS64 P0, [R0+URZ+0x60], R4 ;  /* 0x00006004000085a7 */ /* 0x000ea400080010ff */
[----:B--2---:R-:W-:Y:S05]  /*72a0*/  @!P0 BRA `(.L_x_67) ;  /* 0xfffffffc00f08947 */ /* 0x004fea000383ffff */
[----:B------:R-:W-:Y:S05]  /*72b0*/  BRA `(.L_x_131) ;  /* 0xffffffc400587947 */ /* 0x000fea000383ffff */
.L_x_69:
[----:B------:R-:W-:-:S07]  /*72c0*/  MOV R0, UR23 ;  /* 0x0000001700007c02 */ /* 0x000fce0008000f00 */
.L_x_132:
[----:B-1----:R1:W2:Y:S02]  /*72d0*/  SYNCS.PHASECHK.TRANS64.TRYWAIT P0, [R0+URZ+0xa0], R4 ;  /* 0x0000a004000075a7 */ /* 0x0022a400080011ff */
[----:B--2---:R-:W-:Y:S05]  /*72e0*/  @!P0 NANOSLEEP.SYNCS 0x989680 ;  /* 0x009896800000895d */ /* 0x004fea0003900000 */
[----:B------:R-:W2:Y:S02]  /*72f0*/  @!P0 SYNCS.PHASECHK.TRANS64 P0, [R0+URZ+0xa0], R4 ;  /* 0x0000a004000085a7 */ /* 0x000ea400080010ff */
[----:B--2---:R-:W-:Y:S05]  /*7300*/  @!P0 BRA `(.L_x_132) ;  /* 0xfffffffc00f08947 */ /* 0x004fea000383ffff */
[----:B------:R-:W-:Y:S05]  /*7310*/  BRA `(.L_x_133) ;  /* 0xffffffc400a47947 */ /* 0x000fea000383ffff */
.L_x_72:
[----:B------:R-:W-:Y:S07]  /*7320*/  MOV R0, UR5 ;  /* 0x0000000500007c02 */ /* 0x000fee0008000f00 */
.L_x_134:
[----:B-1----:R1:W2:Y:S02]  /*7330*/  SYNCS.PHASECHK.TRANS64.TRYWAIT P0, [R0+URZ], R4 ;  /* 0x00000004000075a7 */ /* 0x0022a400080011ff */
[----:B--2---:R-:W-:Y:S05]  /*7340*/  @!P0 NANOSLEEP.SYNCS 0x989680 ;  /* 0x009896800000895d */ /* 0x004fea0003900000 */
[----:B------:R-:W2:Y:S02]  /*7350*/  @!P0 SYNCS.PHASECHK.TRANS64 P0, [R0+URZ], R4 ;  /* 0x00000004000085a7 */ /* 0x000ea400080010ff */
[----:B--2---:R-:W-:Y:S05]  /*7360*/  @!P0 BRA `(.L_x_134) ;  /* 0xfffffffc00f08947 */ /* 0x004fea000383ffff */
[----:B------:R-:W-:Y:S05]  /*7370*/  BRA `(.L_x_71) ;  /* 0xffffffc400b87947 */ /* 0x000fea000383ffff */
.L_x_76:
[----:B-1----:R-:W-:-:S07]  /*7380*/  MOV R0, UR4 ;  /* 0x0000000400007c02 */ /* 0x002fce0008000f00 */
.L_x_135:
[----:B-1----:R1:W2:Y:S02]  /*7390*/  SYNCS.PHASECHK.TRANS64.TRYWAIT P0, [R0+URZ], R2 ;  /* 0x00000002000075a7 */ /* 0x0022a400080011ff */
[----:B--2---:R-:W-:Y:S05]  /*73a0*/  @!P0 NANOSLEEP.SYNCS 0x989680 ;  /* 0x009896800000895d */ /* 0x004fea0003900000 */
[----:B------:R-:W2:Y:S02]  /*73b0*/  @!P0 SYNCS.PHASECHK.TRANS64 P0, [R0+URZ], R2 ;  /* 0x00000002000085a7 */ /* 0x000ea400080010ff */
[----:B--2---:R-:W-:Y:S05]  /*73c0*/  @!P0 BRA `(.L_x_135) ;  /* 0xfffffffc00f08947 */ /* 0x004fea000383ffff */
[----:B------:R-:W-:Y:S05]  /*73d0*/  BRA `(.L_x_136) ;  /* 0xffffffc800847947 */ /* 0x000fea000383ffff */
.L_x_77:
[----:B------:R-:W-:-:S07]  /*73e0*/  MOV R0, UR5 ;  /* 0x0000000500007c02 */ /* 0x000fce0008000f00 */
.L_x_137:
[----:B-1----:R1:W2:Y:S02]  /*73f0*/  SYNCS.PHASECHK.TRANS64.TRYWAIT P0, [R0+URZ], R3 ;  /* 0x00000003000075a7 */ /* 0x0022a400080011ff */
[----:B--2---:R-:W-:Y:S05]  /*7400*/  @!P0 NANOSLEEP.SYNCS 0x989680 ;  /* 0x009896800000895d */ /* 0x004fea0003900000 */
[----:B------:R-:W2:Y:S02]  /*7410*/  @!P0 SYNCS.PHASECHK.TRANS64 P0, [R0+URZ], R3 ;  /* 0x00000003000085a7 */ /* 0x000ea400080010ff */
[----:B--2---:R-:W-:Y:S05]  /*7420*/  @!P0 BRA `(.L_x_137) ;  /* 0xfffffffc00f08947 */ /* 0x004fea000383ffff */
[----:B------:R-:W-:Y:S05]  /*7430*/  BRA `(.L_x_138) ;  /* 0xffffffc800907947 */ /* 0x000fea000383ffff */
.L_x_78:
[----:B------:R-:W-:-:S07]  /*7440*/  MOV R0, UR5 ;  /* 0x0000000500007c02 */ /* 0x000fce0008000f00 */
.L_x_139:
[----:B-1----:R1:W2:Y:S02]  /*7450*/  SYNCS.PHASECHK.TRANS64.TRYWAIT P0, [R0+URZ], R3 ;  /* 0x00000003000075a7 */ /* 0x0022a400080011ff */
[----:B--2---:R-:W-:Y:S05]  /*7460*/  @!P0 NANOSLEEP.SYNCS 0x989680 ;  /* 0x009896800000895d */ /* 0x004fea0003900000 */
[----:B------:R-:W2:Y:S02]  /*7470*/  @!P0 SYNCS.PHASECHK.TRANS64 P0, [R0+URZ], R3 ;  /* 0x00000003000085a7 */ /* 0x000ea400080010ff */
[----:B--2---:R-:W-:Y:S05]  /*7480*/  @!P0 BRA `(.L_x_139) ;  /* 0xfffffffc00f08947 */ /* 0x004fea000383ffff */
[----:B------:R-:W-:Y:S05]  /*7490*/  BRA `(.L_x_140) ;  /* 0xffffffc8009c7947 */ /* 0x000fea000383ffff */
.L_x_81:
[----:B------:R-:W-:-:S07]  /*74a0*/  MOV R0, UR17 ;  /* 0x0000001100007c02 */ /* 0x000fce0008000f00 */
.L_x_141:
[----:B-1----:R1:W2:Y:S02]  /*74b0*/  SYNCS.PHASECHK.TRANS64.TRYWAIT P1, [R0+URZ+0xe0], R2 ;  /* 0x0000e002000075a7 */ /* 0x0022a400080211ff */
[----:B--2---:R-:W-:Y:S05]  /*74c0*/  @!P1 NANOSLEEP.SYNCS 0x989680 ;  /* 0x009896800000995d */ /* 0x004fea0003900000 */
[----:B------:R-:W2:Y:S02]  /*74d0*/  @!P1 SYNCS.PHASECHK.TRANS64 P1, [R0+URZ+0xe0], R2 ;  /* 0x0000e002000095a7 */ /* 0x000ea400080210ff */
[----:B--2---:R-:W-:Y:S05]  /*74e0*/  @!P1 BRA `(.L_x_141) ;  /* 0xfffffffc00f09947 */ /* 0x004fea000383ffff */
[----:B------:R-:W-:Y:S05]  /*74f0*/  BRA `(.L_x_142) ;  /* 0xffffffc800e87947 */ /* 0x000fea000383ffff */
.L_x_86:
[----:B--2---:R2:W4:Y:S02]  /*7500*/  SYNCS.PHASECHK.TRANS64.TRYWAIT P0, [R7+URZ+0x60], R0 ;  /* 0x00006000070075a7 */ /* 0x00452400080011ff */
[----:B----4-:R-:W-:Y:S05]  /*7510*/  @!P0 NANOSLEEP.SYNCS 0x989680 ;  /* 0x009896800000895d */ /* 0x010fea0003900000 */
[----:B------:R-:W4:Y:S02]  /*7520*/  @!P0 SYNCS.PHASECHK.TRANS64 P0, [R7+URZ+0x60], R0 ;  /* 0x00006000070085a7 */ /* 0x000f2400080010ff */
[----:B----4-:R-:W-:Y:S05]  /*7530*/  @!P0 BRA `(.L_x_86) ;  /* 0xfffffffc00f08947 */ /* 0x010fea000383ffff */
[----:B------:R-:W-:Y:S05]  /*7540*/  BRA `(.L_x_143) ;  /* 0xffffffd000087947 */ /* 0x000fea000383ffff */
.L_x_89:
[----:B-1----:R-:W-:Y:S07]  /*7550*/  MOV R0, UR17 ;  /* 0x0000001100007c02 */ /* 0x002fee0008000f00 */
.L_x_144:
[----:B-1----:R1:W2:Y:S02]  /*7560*/  SYNCS.PHASECHK.TRANS64.TRYWAIT P2, [R0+URZ+0x58], R7 ;  /* 0x00005807000075a7 */ /* 0x0022a400080411ff */
[----:B--2---:R-:W-:Y:S05]  /*7570*/  @!P2 NANOSLEEP.SYNCS 0x989680 ;  /* 0x009896800000a95d */ /* 0x004fea0003900000 */
[----:B------:R-:W2:Y:S02]  /*7580*/  @!P2 SYNCS.PHASECHK.TRANS64 P2, [R0+URZ+0x58], R7 ;  /* 0x000058070000a5a7 */ /* 0x000ea400080410ff */
[----:B--2---:R-:W-:Y:S05]  /*7590*/  @!P2 BRA `(.L_x_144) ;  /* 0xfffffffc00f0a947 */ /* 0x004fea000383ffff */
[----:B------:R-:W-:Y:S05]  /*75a0*/  BRA `(.L_x_88) ;  /* 0xffffffd400687947 */ /* 0x000fea000383ffff */
.L_x_92:
[----:B-1----:R-:W-:Y:S07]  /*75b0*/  MOV R0, UR17 ;  /* 0x0000001100007c02 */ /* 0x002fee0008000f00 */
.L_x_145:
[----:B-1----:R1:W2:Y:S02]  /*75c0*/  SYNCS.PHASECHK.TRANS64.TRYWAIT P0, [R0+URZ+0x48], R6 ;  /* 0x00004806000075a7 */ /* 0x0022a400080011ff */
[----:B--2---:R-:W-:Y:S05]  /*75d0*/  @!P0 NANOSLEEP.SYNCS 0x989680 ;  /* 0x009896800000895d */ /* 0x004fea0003900000 */
[----:B------:R-:W2:Y:S02]  /*75e0*/  @!P0 SYNCS.PHASECHK.TRANS64 P0, [R0+URZ+0x48], R6 ;  /* 0x00004806000085a7 */ /* 0x000ea400080010ff */
[----:B--2---:R-:W-:Y:S05]  /*75f0*/  @!P0 BRA `(.L_x_145) ;  /* 0xfffffffc00f08947 */ /* 0x004fea000383ffff */
[----:B------:R-:W-:Y:S05]  /*7600*/  BRA `(.L_x_146) ;  /* 0xffffffd400b87947 */ /* 0x000fea000383ffff */
.L_x_95:
[----:B--2---:R2:W3:Y:S02]  /*7610*/  SYNCS.PHASECHK.TRANS64.TRYWAIT P0, [R3+URZ+0x60], R0 ;  /* 0x00006000030075a7 */ /* 0x0044e400080011ff */
[----:B---3--:R-:W-:Y:S05]  /*7620*/  @!P0 NANOSLEEP.SYNCS 0x989680 ;  /* 0x009896800000895d */ /* 0x008fea0003900000 */
[----:B------:R-:W3:Y:S02]  /*7630*/  @!P0 SYNCS.PHASECHK.TRANS64 P0, [R3+URZ+0x60], R0 ;  /* 0x00006000030085a7 */ /* 0x000ee400080010ff */
[----:B---3--:R-:W-:Y:S05]  /*7640*/  @!P0 BRA `(.L_x_95) ;  /* 0xfffffffc00f08947 */ /* 0x008fea000383ffff */
[----:B------:R-:W-:Y:S05]  /*7650*/  BRA `(.L_x_147) ;  /* 0xffffffdc00107947 */ /* 0x000fea000383ffff */
.L_x_106:
[----:B-1----:R-:W-:Y:S04]  /*7660*/  MOV R0, UR44 ;  /* 0x0000002c00007c02 */ /* 0x002fe80008000f00 */
[----:B------:R1:W2:Y:S03]  /*7670*/  SYNCS.PHASECHK.TRANS64.TRYWAIT P1, [R0+URZ+0x40], R3 ;  /* 0x00004003000075a7 */ /* 0x0002a600080211ff */
[----:B--2---:R-:W-:Y:S05]  /*7680*/  @!P1 NANOSLEEP.SYNCS 0x989680 ;  /* 0x009896800000995d */ /* 0x004fea0003900000 */
[----:B------:R-:W2:Y:S02]  /*7690*/  @!P1 SYNCS.PHASECHK.TRANS64 P1, [R0+URZ+0x40], R3 ;  /* 0x00004003000095a7 */ /* 0x000ea400080210ff */
[----:B--2---:R-:W-:Y:S05]  /*76a0*/  @!P1 BRA `(.L_x_106) ;  /* 0xfffffffc00ec9947 */ /* 0x004fea000383ffff */
[----:B------:R-:W-:Y:S05]  /*76b0*/  BRA `(.L_x_105) ;  /* 0xffffffe800487947 */ /* 0x000fea000383ffff */
.L_x_108:
[----:B-1----:R1:W2:Y:S02]  /*76c0*/  SYNCS.PHASECHK.TRANS64.TRYWAIT P1, [R82+URZ+0x80], R4 ;  /* 0x00008004520075a7 */ /* 0x0022a400080211ff */
[----:B--2---:R-:W-:Y:S05]  /*76d0*/  @!P1 NANOSLEEP.SYNCS 0x989680 ;  /* 0x009896800000995d */ /* 0x004fea0003900000 */
[----:B------:R-:W2:Y:S02]  /*76e0*/  @!P1 SYNCS.PHASECHK.TRANS64 P1, [R82+URZ+0x80], R4 ;  /* 0x00008004520095a7 */ /* 0x000ea400080210ff */
[----:B--2---:R-:W-:Y:S05]  /*76f0*/  @!P1 BRA `(.L_x_108) ;  /* 0xfffffffc00f09947 */ /* 0x004fea000383ffff */
[----:B------:R-:W-:Y:S05]  /*7700*/  BRA `(.L_x_107) ;  /* 0xffffffe800887947 */ /* 0x000fea000383ffff */
        .weak           $__internal_0_$__cuda_sm10x_tcgen05_guardrail_trap_col_being_dealloced_not_returned_by_alloc
        .type           $__internal_0_$__cuda_sm10x_tcgen05_guardrail_trap_col_being_dealloced_not_returned_by_alloc,@function
        .size           $__internal_0_$__cuda_sm10x_tcgen05_guardrail_trap_col_being_dealloced_not_returned_by_alloc,($__internal_1_$__cuda_sm10x_tcgen05_guardrail_trap_phase_invalid_during_alloc - $__internal_0_$__cuda_sm10x_tcgen05_guardrail_trap_col_being_dealloced_not_returned_by_alloc)
$__internal_0_$__cuda_sm10x_tcgen05_guardrail_trap_col_being_dealloced_not_returned_by_alloc:
[----:B------:R-:W-:Y:S05]  /*7710*/  BPT.TRAP 0x1 ;  /* 0x000000040000795c */ /* 0x000fea0000300000 */
[----:B------:R-:W-:-:S04]  /*7720*/  HFMA2 R3, -RZ, RZ, 0, 0 ;  /* 0x00000000ff037431 */ /* 0x000fc800000001ff */
[----:B------:R-:W-:Y:S05]  /*7730*/  RET.REL.NODEC R2 `(_ZN7cutlass13device_kernelINS_4gemm6kernel13GemmUniversalIN4cute5tupleIJiiiiEEENS1_10collective13CollectiveMmaINS1_35MainloopSm100TmaUmmaWarpSpecializedILi4ELi2ELi4ENS5_IJNS4_1CILi2EEESB_NSA_ILi1EEEEEEEENS5_IJNSA_ILi128EEENSA_ILi64EEESG_EEENS_12float_e5m2_tENS5_IJlSC_lEEESI_SJ_NS4_8TiledMMAINS4_8MMA_AtomIJNS4_10MMA_TraitsINS4_25SM100_MMA_F8F6F4_2x1SM_SSEJSI_SI_fSF_SG_NS4_17integral_constantINS4_4UMMA5MajorELSQ_0EEESR_NSO_INSP_7ScaleInELSS_0EEEST_EEEEEENS4_6LayoutINS5_IJSC_SC_SC_EEENS5_IJNSA_ILi0EEESY_SY_EEEEENS5_IJNS4_10UnderscoreES11_S11_EEEEENS4_28SM100_TMA_2SM_LOAD_MULTICASTENS4_14ComposedLayoutINS4_7SwizzleILi2ELi4ELi3EEENS4_18smem_ptr_flag_bitsILi8EEENSW_INS5_IJNSA_ILi8EEESG_EEENS5_IJSG_SC_EEEEEEEvNS4_8identityENS4_18SM100_TMA_2SM_LOADES1E_vS1F_EENS_8epilogue10collective18CollectiveEpilogueINS1I_23Sm100TmaWarpSpecializedILi1ELi1ELi32ELb0ELb0EEEJNS5_IJSG_SG_SG_EEENS5_IJNSW_ISG_SC_EES1O_EEESI_SJ_SI_SJ_NS1I_6fusion15FusionCallbacksIS1M_NS1Q_17LinearCombinationISI_fSI_fLNS_15FloatRoundStyleE2EEES1N_S1P_JEEENS4_5SM1004TMEM4LOAD26SM100_TMEM_LOAD_32dp32b32xENS4_13SM90_TMA_LOADES1E_NS4_39AutoVectorizingCopyWithAssumedAlignmentILi128EEENS4_14SM90_TMA_STOREES1E_S22_S22_EEEvvEEEEvNT_6ParamsE) ;  /* 0xffffff8802307950 */ /* 0x000fea0003c3ffff */
        .weak           $__internal_1_$__cuda_sm10x_tcgen05_guardrail_trap_phase_invalid_during_alloc
        .type           $__internal_1_$__cuda_sm10x_tcgen05_guardrail_trap_phase_invalid_during_alloc,@function
        .size           $__internal_1_$__cuda_sm10x_tcgen05_guardrail_trap_phase_invalid_during_alloc,($__internal_2_$__cuda_sm10x_tcgen05_guardrail_trap_unallocated_columns_being_dealloced - $__internal_1_$__cuda_sm10x_tcgen05_guardrail_trap_phase_invalid_during_alloc)
$__internal_1_$__cuda_sm10x_tcgen05_guardrail_trap_phase_invalid_during_alloc:
[----:B------:R-:W-:Y:S05]  /*7740*/  BPT.TRAP 0x1 ;  /* 0x000000040000795c */ /* 0x000fea0000300000 */
[----:B------:R-:W-:-:S04]  /*7750*/  MOV R5, 0x0 ;  /* 0x0000000000057802 */ /* 0x000fc80000000f00 */
[----:B------:R-:W-:Y:S05]  /*7760*/  RET.REL.NODEC R4 `(_ZN7cutlass13device_kernelINS_4gemm6kernel13GemmUniversalIN4cute5tupleIJiiiiEEENS1_10collective13CollectiveMmaINS1_35MainloopSm100TmaUmmaWarpSpecializedILi4ELi2ELi4ENS5_IJNS4_1CILi2EEESB_NSA_ILi1EEEEEEEENS5_IJNSA_ILi128EEENSA_ILi64EEESG_EEENS_12float_e5m2_tENS5_IJlSC_lEEESI_SJ_NS4_8TiledMMAINS4_8MMA_AtomIJNS4_10MMA_TraitsINS4_25SM100_MMA_F8F6F4_2x1SM_SSEJSI_SI_fSF_SG_NS4_17integral_constantINS4_4UMMA5MajorELSQ_0EEESR_NSO_INSP_7ScaleInELSS_0EEEST_EEEEEENS4_6LayoutINS5_IJSC_SC_SC_EEENS5_IJNSA_ILi0EEESY_SY_EEEEENS5_IJNS4_10UnderscoreES11_S11_EEEEENS4_28SM100_TMA_2SM_LOAD_MULTICASTENS4_14ComposedLayoutINS4_7SwizzleILi2ELi4ELi3EEENS4_18smem_ptr_flag_bitsILi8EEENSW_INS5_IJNSA_ILi8EEESG_EEENS5_IJSG_SC_EEEEEEEvNS4_8identityENS4_18SM100_TMA_2SM_LOADES1E_vS1F_EENS_8epilogue10collective18CollectiveEpilogueINS1I_23Sm100TmaWarpSpecializedILi1ELi1ELi32ELb0ELb0EEEJNS5_IJSG_SG_SG_EEENS5_IJNSW_ISG_SC_EES1O_EEESI_SJ_SI_SJ_NS1I_6fusion15FusionCallbacksIS1M_NS1Q_17LinearCombinationISI_fSI_fLNS_15FloatRoundStyleE2EEES1N_S1P_JEEENS4_5SM1004TMEM4LOAD26SM100_TMEM_LOAD_32dp32b32xENS4_13SM90_TMA_LOADES1E_NS4_39AutoVectorizingCopyWithAssumedAlignmentILi128EEENS4_14SM90_TMA_STOREES1E_S22_S22_EEEvvEEEEvNT_6ParamsE) ;  /* 0xffffff8804247950 */ /* 0x000fea0003c3ffff */
        .weak           $__internal_2_$__cuda_sm10x_tcgen05_guardrail_trap_unallocated_columns_being_dealloced
        .type           $__internal_2_$__cuda_sm10x_tcgen05_guardrail_trap_unallocated_columns_being_dealloced,@function
        .size           $__internal_2_$__cuda_sm10x_tcgen05_guardrail_trap_unallocated_columns_being_dealloced,(.L_x_149 - $__internal_2_$__cuda_sm10x_tcgen05_guardrail_trap_unallocated_columns_being_dealloced)
$__internal_2_$__cuda_sm10x_tcgen05_guardrail_trap_unallocated_columns_being_dealloced:
[----:B------:R-:W-:Y:S05]  /*7770*/  BPT.TRAP 0x1 ;  /* 0x000000040000795c */ /* 0x000fea0000300000 */
[----:B------:R-:W-:-:S04]  /*7780*/  HFMA2 R3, -RZ, RZ, 0, 0 ;  /* 0x00000000ff037431 */ /* 0x000fc800000001ff */
[----:B------:R-:W-:Y:S05]  /*7790*/  RET.REL.NODEC R2 `(_ZN7cutlass13device_kernelINS_4gemm6kernel13GemmUniversalIN4cute5tupleIJiiiiEEENS1_10collective13CollectiveMmaINS1_35MainloopSm100TmaUmmaWarpSpecializedILi4ELi2ELi4ENS5_IJNS4_1CILi2EEESB_NSA_ILi1EEEEEEEENS5_IJNSA_ILi128EEENSA_ILi64EEESG_EEENS_12float_e5m2_tENS5_IJlSC_lEEESI_SJ_NS4_8TiledMMAINS4_8MMA_AtomIJNS4_10MMA_TraitsINS4_25SM100_MMA_F8F6F4_2x1SM_SSEJSI_SI_fSF_SG_NS4_17integral_constantINS4_4UMMA5MajorELSQ_0EEESR_NSO_INSP_7ScaleInELSS_0EEEST_EEEEEENS4_6LayoutINS5_IJSC_SC_SC_EEENS5_IJNSA_ILi0EEESY_SY_EEEEENS5_IJNS4_10UnderscoreES11_S11_EEEEENS4_28SM100_TMA_2SM_LOAD_MULTICASTENS4_14ComposedLayoutINS4_7SwizzleILi2ELi4ELi3EEENS4_18smem_ptr_flag_bitsILi8EEENSW_INS5_IJNSA_ILi8EEESG_EEENS5_IJSG_SC_EEEEEEEvNS4_8identityENS4_18SM100_TMA_2SM_LOADES1E_vS1F_EENS_8epilogue10collective18CollectiveEpilogueINS1I_23Sm100TmaWarpSpecializedILi1ELi1ELi32ELb0ELb0EEEJNS5_IJSG_SG_SG_EEENS5_IJNSW_ISG_SC_EES1O_EEESI_SJ_SI_SJ_NS1I_6fusion15FusionCallbacksIS1M_NS1Q_17LinearCombinationISI_fSI_fLNS_15FloatRoundStyleE2EEES1N_S1P_JEEENS4_5SM1004TMEM4LOAD26SM100_TMEM_LOAD_32dp32b32xENS4_13SM90_TMA_LOADES1E_NS4_39AutoVectorizingCopyWithAssumedAlignmentILi128EEENS4_14SM90_TMA_STOREES1E_S22_S22_EEEvvEEEEvNT_6ParamsE) ;  /* 0xffffff8802187950 */ /* 0x000fea0003c3ffff */
.L_x_148:
[----:B------:R-:W-:-:S00]  /*77a0*/  BRA `(.L_x_148) ;  /* 0xfffffffc00fc7947 */ /* 0x000fc0000383ffff */
[----:B------:R-:W-:-:S00]  /*77b0*/  NOP ;  /* 0x0000000000007918 */ /* 0x000fc00000000000 */
        /* <DEDUP_REMOVED lines=12> */
.L_x_149:


//--------------------- .nv.global.init           --------------------------
	.section	.nv.global.init,"aw",@progbits
.nv.global.init:
	.type		$str$27,@object
	.size		$str$27,($str$28 - $str$27)
$str$27:
        /*0000*/ 	.byte	0x28, 0x61, 0x64, 0x64, 0x72, 0x65, 0x73, 0x73, 0x20, 0x26, 0x20, 0x6d, 0x61, 0x73, 0x6b, 0x29
        /*0010*/ 	.byte	0x20, 0x3d, 0x3d, 0x20, 0x30, 0x00
	.type		$str$28,@object
	.size		$str$28,($str$26 - $str$28)
$str$28:
        /*0016*/ 	.byte	0x2f, 0x74, 0x6d, 0x70, 0x2f, 0x63, 0x75, 0x74, 0x6c, 0x61, 0x73, 0x73, 0x5f, 0x73, 0x77, 0x65
        /*0026*/ 	.byte	0x65, 0x70, 0x5f, 0x73, 0x72, 0x63, 0x2f, 0x69, 0x6e, 0x63, 0x6c, 0x75, 0x64, 0x65, 0x2f, 0x63
        /*0036*/ 	.byte	0x75, 0x74, 0x65, 0x2f, 0x70, 0x6f, 0x69, 0x6e, 0x74, 0x65, 0x72, 0x5f, 0x66, 0x6c, 0x61, 0x67
        /*0046*/ 	.byte	0x67, 0x65, 0x64, 0x2e, 0x68, 0x70, 0x70, 0x00
	.type		$str$26,@object
	.size		$str$26,($str$25 - $str$26)
$str$26:
        /*004e*/ 	.byte	0x2f, 0x74, 0x6d, 0x70, 0x2f, 0x63, 0x75, 0x74, 0x6c, 0x61, 0x73, 0x73, 0x5f, 0x73, 0x77, 0x65
        /*005e*/ 	.byte	0x65, 0x70, 0x5f, 0x73, 0x72, 0x63, 0x2f, 0x69, 0x6e, 0x63, 0x6c, 0x75, 0x64, 0x65, 0x2f, 0x63
        /*006e*/ 	.byte	0x75, 0x74, 0x65, 0x2f, 0x61, 0x74, 0x6f, 0x6d, 0x2f, 0x63, 0x6f, 0x70, 0x79, 0x5f, 0x74, 0x72
        /*007e*/ 	.byte	0x61, 0x69, 0x74, 0x73, 0x5f, 0x73, 0x6d, 0x31, 0x30, 0x30, 0x2e, 0x68, 0x70, 0x70, 0x00
	.type		$str$25,@object
	.size		$str$25,(__unnamed_1 - $str$25)
$str$25:
        /*008d*/ 	.byte	0x28, 0x28, 0x75, 0x69, 0x6e, 0x74, 0x33, 0x32, 0x5f, 0x74, 0x28, 0x74, 0x68, 0x72, 0x65, 0x61
        /*009d*/ 	.byte	0x64, 0x49, 0x64, 0x78, 0x2e, 0x78, 0x29, 0x20, 0x2f, 0x20, 0x33, 0x32, 0x29, 0x20, 0x25, 0x20
        /*00ad*/ 	.byte	0x34, 0x29, 0x20, 0x3d, 0x3d, 0x20, 0x28, 0x28, 0x28, 0x74, 0x6d, 0x65, 0x6d, 0x5f, 0x61, 0x64
        /*00bd*/ 	.byte	0x64, 0x72, 0x20, 0x3e, 0x3e, 0x20, 0x31, 0x36, 0x29, 0x20, 0x2f, 0x20, 0x33, 0x32, 0x29, 0x20
        /*00cd*/ 	.byte	0x25, 0x20, 0x34, 0x29, 0x00
	.type		__unnamed_1,@object
	.size		__unnamed_1,(__unnamed_2 - __unnamed_1)
__unnamed_1:
        /*00d2*/ 	.byte	0x61, 0x75, 0x74, 0x6f, 0x20, 0x63, 0x75, 0x74, 0x65, 0x3a, 0x3a, 0x61, 0x73, 0x5f, 0x70, 0x6f
        /* <DEDUP_REMOVED lines=24> */
        /*0262*/ 	.byte	0x3c, 0x34, 0x30, 0x39, 0x36, 0x3e, 0x3e, 0x3e, 0x3e, 0x5d, 0x00
	.type		__unnamed_2,@object
	.size		__unnamed_2,(.L_2 - __unnamed_2)
__unnamed_2:
        /* <DEDUP_REMOVED lines=40> */
        /*04ed*/ 	.byte	0x74, 0x65, 0x3a, 0x3a, 0x43, 0x3c, 0x30, 0x3e, 0x3e, 0x3e, 0x3e, 0x5d, 0x00
.L_2:


//--------------------- .nv.shared._ZN7cutlass13device_kernelINS_4gemm6kernel13GemmUniversalIN4cute5tupleIJiiiiEEENS1_10collective13CollectiveMmaINS1_35MainloopSm100TmaUmmaWarpSpecializedILi4ELi2ELi4ENS5_IJNS4_1CILi2EEESB_NSA_ILi1EEEEEEEENS5_IJNSA_ILi128EEENSA_ILi64EEESG_EEENS_12float_e5m2_tENS5_IJlSC_lEEESI_SJ_NS4_8TiledMMAINS4_8MMA_AtomIJNS4_10MMA_TraitsINS4_25SM100_MMA_F8F6F4_2x1SM_SSEJSI_SI_fSF_SG_NS4_17integral_constantINS4_4UMMA5MajorELSQ_0EEESR_NSO_INSP_7ScaleInELSS_0EEEST_EEEEEENS4_6LayoutINS5_IJSC_SC_SC_EEENS5_IJNSA_ILi0EEESY_SY_EEEEENS5_IJNS4_10UnderscoreES11_S11_EEEEENS4_28SM100_TMA_2SM_LOAD_MULTICASTENS4_14ComposedLayoutINS4_7SwizzleILi2ELi4ELi3EEENS4_18smem_ptr_flag_bitsILi8EEENSW_INS5_IJNSA_ILi8EEESG_EEENS5_IJSG_SC_EEEEEEEvNS4_8identityENS4_18SM100_TMA_2SM_LOADES1E_vS1F_EENS_8epilogue10collective18CollectiveEpilogueINS1I_23Sm100TmaWarpSpecializedILi1ELi1ELi32ELb0ELb0EEEJNS5_IJSG_SG_SG_EEENS5_IJNSW_ISG_SC_EES1O_EEESI_SJ_SI_SJ_NS1I_6fusion15FusionCallbacksIS1M_NS1Q_17LinearCombinationISI_fSI_fLNS_15FloatRoundStyleE2EEES1N_S1P_JEEENS4_5SM1004TMEM4LOAD26SM100_TMEM_LOAD_32dp32b32xENS4_13SM90_TMA_LOADES1E_NS4_39AutoVectorizingCopyWithAssumedAlignmentILi128EEENS4_14SM90_TMA_STOREES1E_S22_S22_EEEvvEEEEvNT_6ParamsE --------------------------
	.section	.nv.shared._ZN7cutlass13device_kernelINS_4gemm6kernel13GemmUniversalIN4cute5tupleIJiiiiEEENS1_10collective13CollectiveMmaINS1_35MainloopSm100TmaUmmaWarpSpecializedILi4ELi2ELi4ENS5_IJNS4_1CILi2EEESB_NSA_ILi1EEEEEEEENS5_IJNSA_ILi128EEENSA_ILi64EEESG_EEENS_12float_e5m2_tENS5_IJlSC_lEEESI_SJ_NS4_8TiledMMAINS4_8MMA_AtomIJNS4_10MMA_TraitsINS4_25SM100_MMA_F8F6F4_2x1SM_SSEJSI_SI_fSF_SG_NS4_17integral_constantINS4_4UMMA5MajorELSQ_0EEESR_NSO_INSP_7ScaleInELSS_0EEEST_EEEEEENS4_6LayoutINS5_IJSC_SC_SC_EEENS5_IJNSA_ILi0EEESY_SY_EEEEENS5_IJNS4_10UnderscoreES11_S11_EEEEENS4_28SM100_TMA_2SM_LOAD_MULTICASTENS4_14ComposedLayoutINS4_7SwizzleILi2ELi4ELi3EEENS4_18smem_ptr_flag_bitsILi8EEENSW_INS5_IJNSA_ILi8EEESG_EEENS5_IJSG_SC_EEEEEEEvNS4_8identityENS4_18SM100_TMA_2SM_LOADES1E_vS1F_EENS_8epilogue10collective18CollectiveEpilogueINS1I_23Sm100TmaWarpSpecializedILi1ELi1ELi32ELb0ELb0EEEJNS5_IJSG_SG_SG_EEENS5_IJNSW_ISG_SC_EES1O_EEESI_SJ_SI_SJ_NS1I_6fusion15FusionCallbacksIS1M_NS1Q_17LinearCombinationISI_fSI_fLNS_15FloatRoundStyleE2EEES1N_S1P_JEEENS4_5SM1004TMEM4LOAD26SM100_TMEM_LOAD_32dp32b32xENS4_13SM90_TMA_LOADES1E_NS4_39AutoVectorizingCopyWithAssumedAlignmentILi128EEENS4_14SM90_TMA_STOREES1E_S22_S22_EEEvvEEEEvNT_6ParamsE,"aw",@nobits
	.sectionflags	@""
	.align	16
	.zero		1024


//--------------------- .nv.shared.reserved.0     --------------------------
	.section	.nv.shared.reserved.0,"aw",@nobits
	.weak		__nv_reservedSMEM_offset_0_alias
	.size		__nv_reservedSMEM_offset_0_alias, 0, 64
	.other		__nv_reservedSMEM_offset_0_alias,@"STO_CUDA_RESERVED_SHARED STV_DEFAULT"
__nv_reservedSMEM_offset_0_alias:
	.zero		0
.nv.shared.reserved.0:
	.zero		64
	.weak		__nv_reservedSMEM_tcgen05_partition
	.type		__nv_reservedSMEM_tcgen05_partition,@object
	.size		__nv_reservedSMEM_tcgen05_partition,(.L_0 - __nv_reservedSMEM_tcgen05_partition)
__nv_reservedSMEM_tcgen05_partition:
	.zero		32
.L_0:


//--------------------- .nv.global                --------------------------
	.section	.nv.global,"aw",@nobits
.nv.global:
	.type		_ZN40_INTERNAL_d7d67dd5_4_k_cu_a6fa5417_104404cute1_E,@object
	.size		_ZN40_INTERNAL_d7d67dd5_4_k_cu_a6fa5417_104404cute1_E,(_ZN40_INTERNAL_d7d67dd5_4_k_cu_a6fa5417_104404cuda3std3__45__cpo6cbeginE - _ZN40_INTERNAL_d7d67dd5_4_k_cu_a6fa5417_104404cute1_E)
_ZN40_INTERNAL_d7d67dd5_4_k_cu_a6fa5417_104404cute1_E:
	.zero		1
	.type		_ZN40_INTERNAL_d7d67dd5_4_k_cu_a6fa5417_104404cuda3std3__45__cpo6cbeginE,@object
	.size		_ZN40_INTERNAL_d7d67dd5_4_k_cu_a6fa5417_104404cuda3std3__45__cpo6cbeginE,(_ZN40_INTERNAL_d7d67dd5_4_k_cu_a6fa5417_104404cuda3std3__48in_placeE - _ZN40_INTERNAL_d7d67dd5_4_k_cu_a6fa5417_104404cuda3std3__45__cpo6cbeginE)
_ZN40_INTERNAL_d7d67dd5_4_k_cu_a6fa5417_104404cuda3std3__45__cpo6cbeginE:
	.zero		1
	.type		_ZN40_INTERNAL_d7d67dd5_4_k_cu_a6fa5417_104404cuda3std3__48in_placeE,@object
	.size		_ZN40_INTERNAL_d7d67dd5_4_k_cu_a6fa5417_104404cuda3std3__48in_placeE,(_ZN40_INTERNAL_d7d67dd5_4_k_cu_a6fa5417_104404cuda3std6ranges3__45__cpo9iter_moveE - _ZN40_INTERNAL_d7d67dd5_4_k_cu_a6fa5417_104404cuda3std3__48in_placeE)
_ZN40_INTERNAL_d7d67dd5_4_k_cu_a6fa5417_104404cuda3std3__48in_placeE:
	.zero		1
	.type		_ZN40_INTERNAL_d7d67dd5_4_k_cu_a6fa5417_104404cuda3std6ranges3__45__cpo9iter_moveE,@object
	.size		_ZN40_INTERNAL_d7d67dd5_4_k_cu_a6fa5417_104404cuda3std6ranges3__45__cpo9iter_moveE,(_ZN40_INTERNAL_d7d67dd5_4_k_cu_a6fa5417_104404cuda3std3__45__cpo5beginE - _ZN40_INTERNAL_d7d67dd5_4_k_cu_a6fa5417_104404cuda3std6ranges3__45__cpo9iter_moveE)
_ZN40_INTERNAL_d7d67dd5_4_k_cu_a6fa5417_104404cuda3std6ranges3__45__cpo9iter_moveE:
	.zero		1
	.type		_ZN40_INTERNAL_d7d67dd5_4_k_cu_a6fa5417_104404cuda3std3__45__cpo5beginE,@object
	.size		_ZN40_INTERNAL_d7d67dd5_4_k_cu_a6fa5417_104404cuda3std3__45__cpo5beginE,(_ZN40_INTERNAL_d7d67dd5_4_k_cu_a6fa5417_104404cuda3std3__442_GLOBAL__N__d7d67dd5_4_k_cu_a6fa5417_104406ignoreE - _ZN40_INTERNAL_d7d67dd5_4_k_cu_a6fa5417_104404cuda3std3__45__cpo5beginE)
_ZN40_INTERNAL_d7d67dd5_4_k_cu_a6fa5417_104404cuda3std3__45__cpo5beginE:
	.zero		1
	.type		_ZN40_INTERNAL_d7d67dd5_4_k_cu_a6fa5417_104404cuda3std3__442_GLOBAL__N__d7d67dd5_4_k_cu_a6fa5417_104406ignoreE,@object
	.size		_ZN40_INTERNAL_d7d67dd5_4_k_cu_a6fa5417_104404cuda3std3__442_GLOBAL__N__d7d67dd5_4_k_cu_a6fa5417_104406ignoreE,(_ZN40_INTERNAL_d7d67dd5_4_k_cu_a6fa5417_104404cute7productE - _ZN40_INTERNAL_d7d67dd5_4_k_cu_a6fa5417_104404cuda3std3__442_GLOBAL__N__d7d67dd5_4_k_cu_a6fa5417_104406ignoreE)
_ZN40_INTERNAL_d7d67dd5_4_k_cu_a6fa5417_104404cuda3std3__442_GLOBAL__N__d7d67dd5_4_k_cu_a6fa5417_104406ignoreE:
	.zero		1
	.type		_ZN40_INTERNAL_d7d67dd5_4_k_cu_a6fa5417_104404cute7productE,@object
	.size		_ZN40_INTERNAL_d7d67dd5_4_k_cu_a6fa5417_104404cute7productE,(_ZN40_INTERNAL_d7d67dd5_4_k_cu_a6fa5417_104404cuda3std3__45__cpo3endE - _ZN40_INTERNAL_d7d67dd5_4_k_cu_a6fa5417_104404cute7productE)
_ZN40_INTERNAL_d7d67dd5_4_k_cu_a6fa5417_104404cute7productE:
	.zero		1
	.type		_ZN40_INTERNAL_d7d67dd5_4_k_cu_a6fa5417_104404cuda3std3__45__cpo3endE,@object
	.size		_ZN40_INTERNAL_d7d67dd5_4_k_cu_a6fa5417_104404cuda3std3__45__cpo3endE,(_ZN40_INTERNAL_d7d67dd5_4_k_cu_a6fa5417_104404cuda3std3__419piecewise_constructE - _ZN40_INTERNAL_d7d67dd5_4_k_cu_a6fa5417_104404cuda3std3__45__cpo3endE)
_ZN40_INTERNAL_d7d67dd5_4_k_cu_a6fa5417_104404cuda3std3__45__cpo3endE:
	.zero		1
	.type		_ZN40_INTERNAL_d7d67dd5_4_k_cu_a6fa5417_104404cuda3std3__419piecewise_constructE,@object
	.size		_ZN40_INTERNAL_d7d67dd5_4_k_cu_a6fa5417_104404cuda3std3__419piecewise_constructE,(_ZN40_INTERNAL_d7d67dd5_4_k_cu_a6fa5417_104404cuda3std3__45__cpo4cendE - _ZN40_INTERNAL_d7d67dd5_4_k_cu_a6fa5417_104404cuda3std3__419piecewise_constructE)
_ZN40_INTERNAL_d7d67dd5_4_k_cu_a6fa5417_104404cuda3std3__419piecewise_constructE:
	.zero		1
	.type		_ZN40_INTERNAL_d7d67dd5_4_k_cu_a6fa5417_104404cuda3std3__45__cpo4cendE,@object
	.size		_ZN40_INTERNAL_d7d67dd5_4_k_cu_a6fa5417_104404cuda3std3__45__cpo4cendE,(_ZN40_INTERNAL_d7d67dd5_4_k_cu_a6fa5417_104404cuda3std6ranges3__45__cpo4swapE - _ZN40_INTERNAL_d7d67dd5_4_k_cu_a6fa5417_104404cuda3std3__45__cpo4cendE)
_ZN40_INTERNAL_d7d67dd5_4_k_cu_a6fa5417_104404cuda3std3__45__cpo4cendE:
	.zero		1
	.type		_ZN40_INTERNAL_d7d67dd5_4_k_cu_a6fa5417_104404cuda3std6ranges3__45__cpo4swapE,@object
	.size		_ZN40_INTERNAL_d7d67dd5_4_k_cu_a6fa5417_104404cuda3std6ranges3__45__cpo4swapE,(.L_10 - _ZN40_INTERNAL_d7d67dd5_4_k_cu_a6fa5417_104404cuda3std6ranges3__45__cpo4swapE)
_ZN40_INTERNAL_d7d67dd5_4_k_cu_a6fa5417_104404cuda3std6ranges3__45__cpo4swapE:
	.zero		1
.L_10:


//--------------------- .nv.constant0._ZN7cutlass13device_kernelINS_4gemm6kernel13GemmUniversalIN4cute5tupleIJiiiiEEENS1_10collective13CollectiveMmaINS1_35MainloopSm100TmaUmmaWarpSpecializedILi4ELi2ELi4ENS5_IJNS4_1CILi2EEESB_NSA_ILi1EEEEEEEENS5_IJNSA_ILi128EEENSA_ILi64EEESG_EEENS_12float_e5m2_tENS5_IJlSC_lEEESI_SJ_NS4_8TiledMMAINS4_8MMA_AtomIJNS4_10MMA_TraitsINS4_25SM100_MMA_F8F6F4_2x1SM_SSEJSI_SI_fSF_SG_NS4_17integral_constantINS4_4UMMA5MajorELSQ_0EEESR_NSO_INSP_7ScaleInELSS_0EEEST_EEEEEENS4_6LayoutINS5_IJSC_SC_SC_EEENS5_IJNSA_ILi0EEESY_SY_EEEEENS5_IJNS4_10UnderscoreES11_S11_EEEEENS4_28SM100_TMA_2SM_LOAD_MULTICASTENS4_14ComposedLayoutINS4_7SwizzleILi2ELi4ELi3EEENS4_18smem_ptr_flag_bitsILi8EEENSW_INS5_IJNSA_ILi8EEESG_EEENS5_IJSG_SC_EEEEEEEvNS4_8identityENS4_18SM100_TMA_2SM_LOADES1E_vS1F_EENS_8epilogue10collective18CollectiveEpilogueINS1I_23Sm100TmaWarpSpecializedILi1ELi1ELi32ELb0ELb0EEEJNS5_IJSG_SG_SG_EEENS5_IJNSW_ISG_SC_EES1O_EEESI_SJ_SI_SJ_NS1I_6fusion15FusionCallbacksIS1M_NS1Q_17LinearCombinationISI_fSI_fLNS_15FloatRoundStyleE2EEES1N_S1P_JEEENS4_5SM1004TMEM4LOAD26SM100_TMEM_LOAD_32dp32b32xENS4_13SM90_TMA_LOADES1E_NS4_39AutoVectorizingCopyWithAssumedAlignmentILi128EEENS4_14SM90_TMA_STOREES1E_S22_S22_EEEvvEEEEvNT_6ParamsE --------------------------
	.section	.nv.constant0._ZN7cutlass13device_kernelINS_4gemm6kernel13GemmUniversalIN4cute5tupleIJiiiiEEENS1_10collective13CollectiveMmaINS1_35MainloopSm100TmaUmmaWarpSpecializedILi4ELi2ELi4ENS5_IJNS4_1CILi2EEESB_NSA_ILi1EEEEEEEENS5_IJNSA_ILi128EEENSA_ILi64EEESG_EEENS_12float_e5m2_tENS5_IJlSC_lEEESI_SJ_NS4_8TiledMMAINS4_8MMA_AtomIJNS4_10MMA_TraitsINS4_25SM100_MMA_F8F6F4_2x1SM_SSEJSI_SI_fSF_SG_NS4_17integral_constantINS4_4UMMA5MajorELSQ_0EEESR_NSO_INSP_7ScaleInELSS_0EEEST_EEEEEENS4_6LayoutINS5_IJSC_SC_SC_EEENS5_IJNSA_ILi0EEESY_SY_EEEEENS5_IJNS4_10UnderscoreES11_S11_EEEEENS4_28SM100_TMA_2SM_LOAD_MULTICASTENS4_14ComposedLayoutINS4_7SwizzleILi2ELi4ELi3EEENS4_18smem_ptr_flag_bitsILi8EEENSW_INS5_IJNSA_ILi8EEESG_EEENS5_IJSG_SC_EEEEEEEvNS4_8identityENS4_18SM100_TMA_2SM_LOADES1E_vS1F_EENS_8epilogue10collective18CollectiveEpilogueINS1I_23Sm100TmaWarpSpecializedILi1ELi1ELi32ELb0ELb0EEEJNS5_IJSG_SG_SG_EEENS5_IJNSW_ISG_SC_EES1O_EEESI_SJ_SI_SJ_NS1I_6fusion15FusionCallbacksIS1M_NS1Q_17LinearCombinationISI_fSI_fLNS_15FloatRoundStyleE2EEES1N_S1P_JEEENS4_5SM1004TMEM4LOAD26SM100_TMEM_LOAD_32dp32b32xENS4_13SM90_TMA_LOADES1E_NS4_39AutoVectorizingCopyWithAssumedAlignmentILi128EEENS4_14SM90_TMA_STOREES1E_S22_S22_EEEvvEEEEvNT_6ParamsE,"a",@progbits
	.sectionflags	@""
	.align	4
.nv.constant0._ZN7cutlass13device_kernelINS_4gemm6kernel13GemmUniversalIN4cute5tupleIJiiiiEEENS1_10collective13CollectiveMmaINS1_35MainloopSm100TmaUmmaWarpSpecializedILi4ELi2ELi4ENS5_IJNS4_1CILi2EEESB_NSA_ILi1EEEEEEEENS5_IJNSA_ILi128EEENSA_ILi64EEESG_EEENS_12float_e5m2_tENS5_IJlSC_lEEESI_SJ_NS4_8TiledMMAINS4_8MMA_AtomIJNS4_10MMA_TraitsINS4_25SM100_MMA_F8F6F4_2x1SM_SSEJSI_SI_fSF_SG_NS4_17integral_constantINS4_4UMMA5MajorELSQ_0EEESR_NSO_INSP_7ScaleInELSS_0EEEST_EEEEEENS4_6LayoutINS5_IJSC_SC_SC_EEENS5_IJNSA_ILi0EEESY_SY_EEEEENS5_IJNS4_10UnderscoreES11_S11_EEEEENS4_28SM100_TMA_2SM_LOAD_MULTICASTENS4_14ComposedLayoutINS4_7SwizzleILi2ELi4ELi3EEENS4_18smem_ptr_flag_bitsILi8EEENSW_INS5_IJNSA_ILi8EEESG_EEENS5_IJSG_SC_EEEEEEEvNS4_8identityENS4_18SM100_TMA_2SM_LOADES1E_vS1F_EENS_8epilogue10collective18CollectiveEpilogueINS1I_23Sm100TmaWarpSpecializedILi1ELi1ELi32ELb0ELb0EEEJNS5_IJSG_SG_SG_EEENS5_IJNSW_ISG_SC_EES1O_EEESI_SJ_SI_SJ_NS1I_6fusion15FusionCallbacksIS1M_NS1Q_17LinearCombinationISI_fSI_fLNS_15FloatRoundStyleE2EEES1N_S1P_JEEENS4_5SM1004TMEM4LOAD26SM100_TMEM_LOAD_32dp32b32xENS4_13SM90_TMA_LOADES1E_NS4_39AutoVectorizingCopyWithAssumedAlignmentILi128EEENS4_14SM90_TMA_STOREES1E_S22_S22_EEEvvEEEEvNT_6ParamsE:
	.zero		2944


//--------------------- SYMBOLS --------------------------

	.type		.nv.reservedSmem.offset0,@object
	.size		.nv.reservedSmem.offset0,0x4
	.type		.nv.reservedSmem.cap,@object
	.size		.nv.reservedSmem.cap,0x4
	.type		__assertfail,@function
